	.target	sm_100a

	.elftype	@"ET_EXEC"


//--------------------- .note.nv.tkinfo           --------------------------
	.section	.note.nv.tkinfo,"",@"SHT_NOTE"
	.sectionflags	@"SHF_NOTE_NV_TKINFO"
	.tkinfo
        /*0018*/ 	.word	0x00000002
        /*0030*/ 	.string	""
        /*0030*/ 	.string	"ptxas"
        /*0030*/ 	.string	"Cuda compilation tools, release 13.0, V13.0.88"
        /*0030*/ 	.string	"Build cuda_13.0.r13.0/compiler.36424714_0"
        /*0030*/ 	.string	"-arch sm_100a -m 64 "



//--------------------- .note.nv.cuinfo           --------------------------
	.section	.note.nv.cuinfo,"",@"SHT_NOTE"
	.sectionflags	@"SHF_NOTE_NV_CUINFO"
        /*0018*/ 	.short	0x0002
        /*001a*/ 	.short	0x0064
        /*001c*/ 	.short	0x0082
	.zero		2


//--------------------- .nv.info                  --------------------------
	.section	.nv.info,"",@"SHT_CUDA_INFO"
	.align	4


	//----- nvinfo : EIATTR_REGCOUNT
	.align		4
        /*0000*/ 	.byte	0x04, 0x2f
        /*0002*/ 	.short	(.L_19 - .L_18)
	.align		4
.L_18:
        /*0004*/ 	.word	index@(_ZN7cutlass13device_kernelINS_4gemm6kernel13GemmUniversalIN4cute5tupleIJiiiiEEENS1_10collective13CollectiveMmaINS1_35MainloopSm100TmaUmmaWarpSpecializedILi8ELi2ELi4ENS5_IJNS4_1CILi8EEENSA_ILi1EEESC_EEEEENS5_IJNSA_ILi128EEENSA_ILi64EEESG_EEENS_10tfloat32_tENS5_IJlSC_lEEESI_SJ_NS4_8TiledMMAINS4_8MMA_AtomIJNS4_23SM100_MMA_TF32_2x1SM_SSISI_SI_fLi128ELi64ELNS4_4UMMA5MajorE0ELSO_0ELNSN_7ScaleInE0ELSP_0EEEEEENS4_6LayoutINS5_IJSC_SC_SC_EEENS5_IJNSA_ILi0EEESU_SU_EEEEENS5_IJNS4_10UnderscoreESX_SX_EEEEENS4_18SM100_TMA_2SM_LOADENS4_14ComposedLayoutINS4_7SwizzleILi3ELi4ELi3EEENS4_18smem_ptr_flag_bitsILi32EEENSS_INS5_IJSB_NSA_ILi32EEEEEENS5_IJS16_SC_EEEEEEEvNS4_8identityENS4_28SM100_TMA_2SM_LOAD_MULTICASTES1A_vS1B_EENS_8epilogue10collective18CollectiveEpilogueINS1E_23Sm100TmaWarpSpecializedILi3ELi2ELi16ELb1ELb0EEEJNS5_IJSG_SG_SG_EEENS5_IJNSS_ISG_SC_EENSS_INS5_IJNSA_ILi16EEENSA_ILi2EEEEEENS5_IJSC_S16_EEEEEEEESI_SJ_SI_SJ_NS1E_6fusion15FusionCallbacksIS1I_NS1R_17LinearCombinationISI_fSI_fLNS_15FloatRoundStyleE2EEES1J_S1Q_JEEENS4_5SM1004TMEM4LOAD26SM100_TMEM_LOAD_32dp32b16xENS4_13SM90_TMA_LOADENS11_INS12_ILi2ELi4ELi3EEES15_NSS_INS5_IJSB_S1L_EEENS5_IJS1L_SC_EEEEEEENS4_39AutoVectorizingCopyWithAssumedAlignmentILi128EEENS4_14SM90_TMA_STOREES26_S28_S28_EEEvvEEEEvNT_6ParamsE)
        /*0008*/ 	.word	0x00000055


	//----- nvinfo : EIATTR_FRAME_SIZE
	.align		4
.L_19:
        /*000c*/ 	.byte	0x04, 0x11
        /*000e*/ 	.short	(.L_21 - .L_20)
	.align		4
.L_20:
        /*0010*/ 	.word	index@($__internal_2_$__cuda_sm10x_tcgen05_guardrail_trap_unallocated_columns_being_dealloced)
        /*0014*/ 	.word	0x00000000


	//----- nvinfo : EIATTR_FRAME_SIZE
	.align		4
.L_21:
        /*0018*/ 	.byte	0x04, 0x11
        /*001a*/ 	.short	(.L_23 - .L_22)
	.align		4
.L_22:
        /*001c*/ 	.word	index@($__internal_1_$__cuda_sm10x_tcgen05_guardrail_trap_phase_invalid_during_alloc)
        /*0020*/ 	.word	0x00000000


	//----- nvinfo : EIATTR_FRAME_SIZE
	.align		4
.L_23:
        /*0024*/ 	.byte	0x04, 0x11
        /*0026*/ 	.short	(.L_25 - .L_24)
	.align		4
.L_24:
        /*0028*/ 	.word	index@($__internal_0_$__cuda_sm10x_tcgen05_guardrail_trap_col_being_dealloced_not_returned_by_alloc)
        /*002c*/ 	.word	0x00000000


	//----- nvinfo : EIATTR_FRAME_SIZE
	.align		4
.L_25:
        /*0030*/ 	.byte	0x04, 0x11
        /*0032*/ 	.short	(.L_27 - .L_26)
	.align		4
.L_26:
        /*0034*/ 	.word	index@(_ZN7cutlass13device_kernelINS_4gemm6kernel13GemmUniversalIN4cute5tupleIJiiiiEEENS1_10collective13CollectiveMmaINS1_35MainloopSm100TmaUmmaWarpSpecializedILi8ELi2ELi4ENS5_IJNS4_1CILi8EEENSA_ILi1EEESC_EEEEENS5_IJNSA_ILi128EEENSA_ILi64EEESG_EEENS_10tfloat32_tENS5_IJlSC_lEEESI_SJ_NS4_8TiledMMAINS4_8MMA_AtomIJNS4_23SM100_MMA_TF32_2x1SM_SSISI_SI_fLi128ELi64ELNS4_4UMMA5MajorE0ELSO_0ELNSN_7ScaleInE0ELSP_0EEEEEENS4_6LayoutINS5_IJSC_SC_SC_EEENS5_IJNSA_ILi0EEESU_SU_EEEEENS5_IJNS4_10UnderscoreESX_SX_EEEEENS4_18SM100_TMA_2SM_LOADENS4_14ComposedLayoutINS4_7SwizzleILi3ELi4ELi3EEENS4_18smem_ptr_flag_bitsILi32EEENSS_INS5_IJSB_NSA_ILi32EEEEEENS5_IJS16_SC_EEEEEEEvNS4_8identityENS4_28SM100_TMA_2SM_LOAD_MULTICASTES1A_vS1B_EENS_8epilogue10collective18CollectiveEpilogueINS1E_23Sm100TmaWarpSpecializedILi3ELi2ELi16ELb1ELb0EEEJNS5_IJSG_SG_SG_EEENS5_IJNSS_ISG_SC_EENSS_INS5_IJNSA_ILi16EEENSA_ILi2EEEEEENS5_IJSC_S16_EEEEEEEESI_SJ_SI_SJ_NS1E_6fusion15FusionCallbacksIS1I_NS1R_17LinearCombinationISI_fSI_fLNS_15FloatRoundStyleE2EEES1J_S1Q_JEEENS4_5SM1004TMEM4LOAD26SM100_TMEM_LOAD_32dp32b16xENS4_13SM90_TMA_LOADENS11_INS12_ILi2ELi4ELi3EEES15_NSS_INS5_IJSB_S1L_EEENS5_IJS1L_SC_EEEEEEENS4_39AutoVectorizingCopyWithAssumedAlignmentILi128EEENS4_14SM90_TMA_STOREES26_S28_S28_EEEvvEEEEvNT_6ParamsE)
        /*0038*/ 	.word	0x00000000


	//----- nvinfo : EIATTR_MIN_STACK_SIZE
	.align		4
.L_27:
        /*003c*/ 	.byte	0x04, 0x12
        /*003e*/ 	.short	(.L_29 - .L_28)
	.align		4
.L_28:
        /*0040*/ 	.word	index@(_ZN7cutlass13device_kernelINS_4gemm6kernel13GemmUniversalIN4cute5tupleIJiiiiEEENS1_10collective13CollectiveMmaINS1_35MainloopSm100TmaUmmaWarpSpecializedILi8ELi2ELi4ENS5_IJNS4_1CILi8EEENSA_ILi1EEESC_EEEEENS5_IJNSA_ILi128EEENSA_ILi64EEESG_EEENS_10tfloat32_tENS5_IJlSC_lEEESI_SJ_NS4_8TiledMMAINS4_8MMA_AtomIJNS4_23SM100_MMA_TF32_2x1SM_SSISI_SI_fLi128ELi64ELNS4_4UMMA5MajorE0ELSO_0ELNSN_7ScaleInE0ELSP_0EEEEEENS4_6LayoutINS5_IJSC_SC_SC_EEENS5_IJNSA_ILi0EEESU_SU_EEEEENS5_IJNS4_10UnderscoreESX_SX_EEEEENS4_18SM100_TMA_2SM_LOADENS4_14ComposedLayoutINS4_7SwizzleILi3ELi4ELi3EEENS4_18smem_ptr_flag_bitsILi32EEENSS_INS5_IJSB_NSA_ILi32EEEEEENS5_IJS16_SC_EEEEEEEvNS4_8identityENS4_28SM100_TMA_2SM_LOAD_MULTICASTES1A_vS1B_EENS_8epilogue10collective18CollectiveEpilogueINS1E_23Sm100TmaWarpSpecializedILi3ELi2ELi16ELb1ELb0EEEJNS5_IJSG_SG_SG_EEENS5_IJNSS_ISG_SC_EENSS_INS5_IJNSA_ILi16EEENSA_ILi2EEEEEENS5_IJSC_S16_EEEEEEEESI_SJ_SI_SJ_NS1E_6fusion15FusionCallbacksIS1I_NS1R_17LinearCombinationISI_fSI_fLNS_15FloatRoundStyleE2EEES1J_S1Q_JEEENS4_5SM1004TMEM4LOAD26SM100_TMEM_LOAD_32dp32b16xENS4_13SM90_TMA_LOADENS11_INS12_ILi2ELi4ELi3EEES15_NSS_INS5_IJSB_S1L_EEENS5_IJS1L_SC_EEEEEEENS4_39AutoVectorizingCopyWithAssumedAlignmentILi128EEENS4_14SM90_TMA_STOREES26_S28_S28_EEEvvEEEEvNT_6ParamsE)
        /*0044*/ 	.word	0x00000000
.L_29:


//--------------------- .nv.compat                --------------------------
	.section	.nv.compat,"",@"SHT_CUDA_COMPAT_INFO"
	.align	4
        /*0000*/ 	.byte	0x02, 0x09, 0x01, 0x00, 0x02, 0x02, 0x02, 0x00, 0x02, 0x05, 0x05, 0x00, 0x03, 0x07, 0x01, 0x01
        /*0010*/ 	.byte	0x02, 0x03, 0x01, 0x00, 0x02, 0x06, 0x01, 0x00, 0x04, 0x0b, 0x08, 0x00, 0x09, 0x00, 0x00, 0x00
        /*0020*/ 	.byte	0x00, 0x00, 0x00, 0x00


//--------------------- .nv.info._ZN7cutlass13device_kernelINS_4gemm6kernel13GemmUniversalIN4cute5tupleIJiiiiEEENS1_10collective13CollectiveMmaINS1_35MainloopSm100TmaUmmaWarpSpecializedILi8ELi2ELi4ENS5_IJNS4_1CILi8EEENSA_ILi1EEESC_EEEEENS5_IJNSA_ILi128EEENSA_ILi64EEESG_EEENS_10tfloat32_tENS5_IJlSC_lEEESI_SJ_NS4_8TiledMMAINS4_8MMA_AtomIJNS4_23SM100_MMA_TF32_2x1SM_SSISI_SI_fLi128ELi64ELNS4_4UMMA5MajorE0ELSO_0ELNSN_7ScaleInE0ELSP_0EEEEEENS4_6LayoutINS5_IJSC_SC_SC_EEENS5_IJNSA_ILi0EEESU_SU_EEEEENS5_IJNS4_10UnderscoreESX_SX_EEEEENS4_18SM100_TMA_2SM_LOADENS4_14ComposedLayoutINS4_7SwizzleILi3ELi4ELi3EEENS4_18smem_ptr_flag_bitsILi32EEENSS_INS5_IJSB_NSA_ILi32EEEEEENS5_IJS16_SC_EEEEEEEvNS4_8identityENS4_28SM100_TMA_2SM_LOAD_MULTICASTES1A_vS1B_EENS_8epilogue10collective18CollectiveEpilogueINS1E_23Sm100TmaWarpSpecializedILi3ELi2ELi16ELb1ELb0EEEJNS5_IJSG_SG_SG_EEENS5_IJNSS_ISG_SC_EENSS_INS5_IJNSA_ILi16EEENSA_ILi2EEEEEENS5_IJSC_S16_EEEEEEEESI_SJ_SI_SJ_NS1E_6fusion15FusionCallbacksIS1I_NS1R_17LinearCombinationISI_fSI_fLNS_15FloatRoundStyleE2EEES1J_S1Q_JEEENS4_5SM1004TMEM4LOAD26SM100_TMEM_LOAD_32dp32b16xENS4_13SM90_TMA_LOADENS11_INS12_ILi2ELi4ELi3EEES15_NSS_INS5_IJSB_S1L_EEENS5_IJS1L_SC_EEEEEEENS4_39AutoVectorizingCopyWithAssumedAlignmentILi128EEENS4_14SM90_TMA_STOREES26_S28_S28_EEEvvEEEEvNT_6ParamsE --------------------------
	.section	.nv.info._ZN7cutlass13device_kernelINS_4gemm6kernel13GemmUniversalIN4cute5tupleIJiiiiEEENS1_10collective13CollectiveMmaINS1_35MainloopSm100TmaUmmaWarpSpecializedILi8ELi2ELi4ENS5_IJNS4_1CILi8EEENSA_ILi1EEESC_EEEEENS5_IJNSA_ILi128EEENSA_ILi64EEESG_EEENS_10tfloat32_tENS5_IJlSC_lEEESI_SJ_NS4_8TiledMMAINS4_8MMA_AtomIJNS4_23SM100_MMA_TF32_2x1SM_SSISI_SI_fLi128ELi64ELNS4_4UMMA5MajorE0ELSO_0ELNSN_7ScaleInE0ELSP_0EEEEEENS4_6LayoutINS5_IJSC_SC_SC_EEENS5_IJNSA_ILi0EEESU_SU_EEEEENS5_IJNS4_10UnderscoreESX_SX_EEEEENS4_18SM100_TMA_2SM_LOADENS4_14ComposedLayoutINS4_7SwizzleILi3ELi4ELi3EEENS4_18smem_ptr_flag_bitsILi32EEENSS_INS5_IJSB_NSA_ILi32EEEEEENS5_IJS16_SC_EEEEEEEvNS4_8identityENS4_28SM100_TMA_2SM_LOAD_MULTICASTES1A_vS1B_EENS_8epilogue10collective18CollectiveEpilogueINS1E_23Sm100TmaWarpSpecializedILi3ELi2ELi16ELb1ELb0EEEJNS5_IJSG_SG_SG_EEENS5_IJNSS_ISG_SC_EENSS_INS5_IJNSA_ILi16EEENSA_ILi2EEEEEENS5_IJSC_S16_EEEEEEEESI_SJ_SI_SJ_NS1E_6fusion15FusionCallbacksIS1I_NS1R_17LinearCombinationISI_fSI_fLNS_15FloatRoundStyleE2EEES1J_S1Q_JEEENS4_5SM1004TMEM4LOAD26SM100_TMEM_LOAD_32dp32b16xENS4_13SM90_TMA_LOADENS11_INS12_ILi2ELi4ELi3EEES15_NSS_INS5_IJSB_S1L_EEENS5_IJS1L_SC_EEEEEEENS4_39AutoVectorizingCopyWithAssumedAlignmentILi128EEENS4_14SM90_TMA_STOREES26_S28_S28_EEEvvEEEEvNT_6ParamsE,"",@"SHT_CUDA_INFO"
	.sectionflags	@""
	.align	4


	//----- nvinfo : EIATTR_CUDA_API_VERSION
	.align		4
        /*0000*/ 	.byte	0x04, 0x37
        /*0002*/ 	.short	(.L_31 - .L_30)
.L_30:
        /*0004*/ 	.word	0x00000082


	//----- nvinfo : EIATTR_KPARAM_INFO
	.align		4
.L_31:
        /*0008*/ 	.byte	0x04, 0x17
        /*000a*/ 	.short	(.L_33 - .L_32)
.L_32:
        /*000c*/ 	.word	0x00000000
        /*0010*/ 	.short	0x0000
        /*0012*/ 	.short	0x0000
        /*0014*/ 	.byte	0x00, 0xf0, 0x01, 0x20


	//----- nvinfo : EIATTR_AT_ENTRY_FRAGMENTS
	.align		4
.L_33:
        /*0018*/ 	.byte	0x04, 0x4f
        /*001a*/ 	.short	(.L_35 - .L_34)


	//   ....[0]....
.L_34:
        /*001c*/ 	.word	0x00000007


	//----- nvinfo : EIATTR_RESERVED_SMEM_USED
	.align		4
.L_35:
        /*0020*/ 	.byte	0x01, 0x41
	.zero		2


	//----- nvinfo : EIATTR_SPARSE_MMA_MASK
	.align		4
        /*0024*/ 	.byte	0x03, 0x50
        /*0026*/ 	.short	0x0000


	//----- nvinfo : EIATTR_TCGEN05_2CTA_USED
	.align		4
        /*0028*/ 	.byte	0x01, 0x52
	.zero		2


	//----- nvinfo : EIATTR_MAXREG_COUNT
	.align		4
        /*002c*/ 	.byte	0x03, 0x1b
        /*002e*/ 	.short	0x00ff


	//----- nvinfo : EIATTR_NUM_BARRIERS
	.align		4
        /*0030*/ 	.byte	0x02, 0x4c
        /*0032*/ 	.byte	0x07
	.zero		1


	//----- nvinfo : EIATTR_EXTERNS
	.align		4
        /*0034*/ 	.byte	0x04, 0x0f
        /*0036*/ 	.short	(.L_37 - .L_36)


	//   ....[0]....
	.align		4
.L_36:
        /*0038*/ 	.word	index@(__assertfail)


	//----- nvinfo : EIATTR_MERCURY_ISA_VERSION
	.align		4
.L_37:
        /*003c*/ 	.byte	0x03, 0x5f
        /*003e*/ 	.short	0x0101


	//----- nvinfo : EIATTR_INT_WARP_WIDE_INSTR_OFFSETS
	.align		4
        /*0040*/ 	.byte	0x04, 0x31
        /*0042*/ 	.short	(.L_39 - .L_38)


	//   ....[0]....
.L_38:
        /*0044*/ 	.word	0x00000dd0


	//   ....[1]....
        /*0048*/ 	.word	0x00000e70


	//   ....[2]....
        /*004c*/ 	.word	0x000049b0


	//   ....[3]....
        /*0050*/ 	.word	0x000049d0


	//   ....[4]....
        /*0054*/ 	.word	0x00004a00


	//   ....[5]....
        /*0058*/ 	.word	0x00005570


	//   ....[6]....
        /*005c*/ 	.word	0x000056d0


	//   ....[7]....
        /*0060*/ 	.word	0x00005780


	//   ....[8]....
        /*0064*/ 	.word	0x00005890


	//   ....[9]....
        /*0068*/ 	.word	0x000059c0


	//   ....[10]....
        /*006c*/ 	.word	0x00005a70


	//----- nvinfo : EIATTR_COOP_GROUP_MASK_REGIDS
	.align		4
.L_39:
        /*0070*/ 	.byte	0x04, 0x29
        /*0072*/ 	.short	(.L_41 - .L_40)


	//   ....[0]....
.L_40:
        /*0074*/ 	.word	0xffffffff


	//   ....[1]....
        /*0078*/ 	.word	0xffffffff


	//   ....[2]....
        /*007c*/ 	.word	0xffffffff


	//   ....[3]....
        /*0080*/ 	.word	0xffffffff


	//   ....[4]....
        /*0084*/ 	.word	0xffffffff


	//   ....[5]....
        /*0088*/ 	.word	0xffffffff


	//   ....[6]....
        /*008c*/ 	.word	0xffffffff


	//   ....[7]....
        /*0090*/ 	.word	0xffffffff


	//   ....[8]....
        /*0094*/ 	.word	0xffffffff


	//   ....[9]....
        /*0098*/ 	.word	0xffffffff


	//   ....[10]....
        /*009c*/ 	.word	0xffffffff


	//   ....[11]....
        /*00a0*/ 	.word	0xffffffff


	//   ....[12]....
        /*00a4*/ 	.word	0xffffffff


	//   ....[13]....
        /*00a8*/ 	.word	0xffffffff


	//----- nvinfo : EIATTR_COOP_GROUP_INSTR_OFFSETS
	.align		4
.L_41:
        /*00ac*/ 	.byte	0x04, 0x28
        /*00ae*/ 	.short	(.L_43 - .L_42)


	//   ....[0]....
.L_42:
        /*00b0*/ 	.word	0x000000b0


	//   ....[1]....
        /*00b4*/ 	.word	0x00000520


	//   ....[2]....
        /*00b8*/ 	.word	0x00000760


	//   ....[3]....
        /*00bc*/ 	.word	0x000008d0


	//   ....[4]....
        /*00c0*/ 	.word	0x000009c0


	//   ....[5]....
        /*00c4*/ 	.word	0x00000b20


	//   ....[6]....
        /*00c8*/ 	.word	0x00000cb0


	//   ....[7]....
        /*00cc*/ 	.word	0x00000ef0


	//   ....[8]....
        /*00d0*/ 	.word	0x000024d0


	//   ....[9]....
        /*00d4*/ 	.word	0x000035d0


	//   ....[10]....
        /*00d8*/ 	.word	0x00003aa0


	//   ....[11]....
        /*00dc*/ 	.word	0x00003ad0


	//   ....[12]....
        /*00e0*/ 	.word	0x000048b0


	//   ....[13]....
        /*00e4*/ 	.word	0x00004ac0


	//----- nvinfo : EIATTR_VRC_CTA_INIT_COUNT
	.align		4
.L_43:
        /*00e8*/ 	.byte	0x02, 0x4a
        /*00ea*/ 	.byte	0x80
	.zero		1


	//----- nvinfo : EIATTR_SYSCALL_OFFSETS
	.align		4
        /*00ec*/ 	.byte	0x04, 0x46
        /*00ee*/ 	.short	(.L_45 - .L_44)


	//   ....[0]....
.L_44:
        /*00f0*/ 	.word	0x00006730


	//   ....[1]....
        /*00f4*/ 	.word	0x00006820


	//   ....[2]....
        /*00f8*/ 	.word	0x000070c0


	//   ....[3]....
        /*00fc*/ 	.word	0x00007ae0


	//----- nvinfo : EIATTR_MBARRIER_INSTR_OFFSETS
	.align		4
.L_45:
        /*0100*/ 	.byte	0x04, 0x39
        /*0102*/ 	.short	(.L_47 - .L_46)


	//   ....[0]....
.L_46:
        /*0104*/ 	.word	0x00000650
        /*0108*/ 	.word	0x000000ff
        /*010c*/ 	.word	0x00000000
        /*0110*/ 	.short	0x0100
        /*0112*/ 	.byte	0x04
	.zero		1


	//   ....[1]....
        /*0114*/ 	.word	0x00000660
        /*0118*/ 	.word	0x000000ff
        /*011c*/ 	.word	0x00000040
        /*0120*/ 	.short	0x0100
        /*0122*/ 	.byte	0x04
	.zero		1


	//   ....[2]....
        /*0124*/ 	.word	0x00000670
        /*0128*/ 	.word	0x000000ff
        /*012c*/ 	.word	0x00000008
        /*0130*/ 	.short	0x0100
        /*0132*/ 	.byte	0x04
	.zero		1


	//   ....[3]....
        /*0134*/ 	.word	0x00000680
        /*0138*/ 	.word	0x000000ff
        /*013c*/ 	.word	0x00000048
        /*0140*/ 	.short	0x0100
        /*0142*/ 	.byte	0x04
	.zero		1


	//   ....[4]....
        /*0144*/ 	.word	0x00000690
        /*0148*/ 	.word	0x000000ff
        /*014c*/ 	.word	0x00000010
        /*0150*/ 	.short	0x0100
        /*0152*/ 	.byte	0x04
	.zero		1


	//   ....[5]....
        /*0154*/ 	.word	0x000006a0
        /*0158*/ 	.word	0x000000ff
        /*015c*/ 	.word	0x00000050
        /*0160*/ 	.short	0x0100
        /*0162*/ 	.byte	0x04
	.zero		1


	//   ....[6]....
        /*0164*/ 	.word	0x000006b0
        /*0168*/ 	.word	0x000000ff
        /*016c*/ 	.word	0x00000018
        /*0170*/ 	.short	0x0100
        /*0172*/ 	.byte	0x04
	.zero		1


	//   ....[7]....
        /*0174*/ 	.word	0x000006c0
        /*0178*/ 	.word	0x000000ff
        /*017c*/ 	.word	0x00000058
        /*0180*/ 	.short	0x0100
        /*0182*/ 	.byte	0x04
	.zero		1


	//   ....[8]....
        /*0184*/ 	.word	0x000006d0
        /*0188*/ 	.word	0x000000ff
        /*018c*/ 	.word	0x00000020
        /*0190*/ 	.short	0x0100
        /*0192*/ 	.byte	0x04
	.zero		1


	//   ....[9]....
        /*0194*/ 	.word	0x000006e0
        /*0198*/ 	.word	0x000000ff
        /*019c*/ 	.word	0x00000060
        /*01a0*/ 	.short	0x0100
        /*01a2*/ 	.byte	0x04
	.zero		1


	//   ....[10]....
        /*01a4*/ 	.word	0x000006f0
        /*01a8*/ 	.word	0x000000ff
        /*01ac*/ 	.word	0x00000028
        /*01b0*/ 	.short	0x0100
        /*01b2*/ 	.byte	0x04
	.zero		1


	//   ....[11]....
        /*01b4*/ 	.word	0x00000700
        /*01b8*/ 	.word	0x000000ff
        /*01bc*/ 	.word	0x00000068
        /*01c0*/ 	.short	0x0100
        /*01c2*/ 	.byte	0x04
	.zero		1


	//   ....[12]....
        /*01c4*/ 	.word	0x00000710
        /*01c8*/ 	.word	0x000000ff
        /*01cc*/ 	.word	0x00000030
        /*01d0*/ 	.short	0x0100
        /*01d2*/ 	.byte	0x04
	.zero		1


	//   ....[13]....
        /*01d4*/ 	.word	0x00000720
        /*01d8*/ 	.word	0x000000ff
        /*01dc*/ 	.word	0x00000070
        /*01e0*/ 	.short	0x0100
        /*01e2*/ 	.byte	0x04
	.zero		1


	//   ....[14]....
        /*01e4*/ 	.word	0x00000730
        /*01e8*/ 	.word	0x000000ff
        /*01ec*/ 	.word	0x00000038
        /*01f0*/ 	.short	0x0100
        /*01f2*/ 	.byte	0x04
	.zero		1


	//   ....[15]....
        /*01f4*/ 	.word	0x00000740
        /*01f8*/ 	.word	0x000000ff
        /*01fc*/ 	.word	0x00000078
        /*0200*/ 	.short	0x0100
        /*0202*/ 	.byte	0x04
	.zero		1


	//   ....[16]....
        /*0204*/ 	.word	0x00000860
        /*0208*/ 	.word	0x000000ff
        /*020c*/ 	.word	0x00000080
        /*0210*/ 	.short	0x0100
        /*0212*/ 	.byte	0x04
	.zero		1


	//   ....[17]....
        /*0214*/ 	.word	0x00000870
        /*0218*/ 	.word	0x000000ff
        /*021c*/ 	.word	0x00000098
        /*0220*/ 	.short	0x0100
        /*0222*/ 	.byte	0x04
	.zero		1


	//   ....[18]....
        /*0224*/ 	.word	0x00000880
        /*0228*/ 	.word	0x000000ff
        /*022c*/ 	.word	0x00000088
        /*0230*/ 	.short	0x0100
        /*0232*/ 	.byte	0x04
	.zero		1


	//   ....[19]....
        /*0234*/ 	.word	0x00000890
        /*0238*/ 	.word	0x000000ff
        /*023c*/ 	.word	0x000000a0
        /*0240*/ 	.short	0x0100
        /*0242*/ 	.byte	0x04
	.zero		1


	//   ....[20]....
        /*0244*/ 	.word	0x000008a0
        /*0248*/ 	.word	0x000000ff
        /*024c*/ 	.word	0x00000090
        /*0250*/ 	.short	0x0100
        /*0252*/ 	.byte	0x04
	.zero		1


	//   ....[21]....
        /*0254*/ 	.word	0x000008b0
        /*0258*/ 	.word	0x000000ff
        /*025c*/ 	.word	0x000000a8
        /*0260*/ 	.short	0x0100
        /*0262*/ 	.byte	0x04
	.zero		1


	//   ....[22]....
        /*0264*/ 	.word	0x00000990
        /*0268*/ 	.word	0x000000ff
        /*026c*/ 	.word	0x000000b0
        /*0270*/ 	.short	0x0100
        /*0272*/ 	.byte	0x06
	.zero		1


	//   ....[23]....
        /*0274*/ 	.word	0x000009a0
        /*0278*/ 	.word	0x000000ff
        /*027c*/ 	.word	0x000000b8
        /*0280*/ 	.short	0x0100
        /*0282*/ 	.byte	0x06
	.zero		1


	//   ....[24]....
        /*0284*/ 	.word	0x00000ad0
        /*0288*/ 	.word	0x000000ff
        /*028c*/ 	.word	0x000000c0
        /*0290*/ 	.short	0x0100
        /*0292*/ 	.byte	0x06
	.zero		1


	//   ....[25]....
        /*0294*/ 	.word	0x00000ae0
        /*0298*/ 	.word	0x000000ff
        /*029c*/ 	.word	0x000000d0
        /*02a0*/ 	.short	0x0100
        /*02a2*/ 	.byte	0x06
	.zero		1


	//   ....[26]....
        /*02a4*/ 	.word	0x00000af0
        /*02a8*/ 	.word	0x000000ff
        /*02ac*/ 	.word	0x000000c8
        /*02b0*/ 	.short	0x0100
        /*02b2*/ 	.byte	0x06
	.zero		1


	//   ....[27]....
        /*02b4*/ 	.word	0x00000b00
        /*02b8*/ 	.word	0x000000ff
        /*02bc*/ 	.word	0x000000d8
        /*02c0*/ 	.short	0x0100
        /*02c2*/ 	.byte	0x06
	.zero		1


	//   ....[28]....
        /*02c4*/ 	.word	0x00000c20
        /*02c8*/ 	.word	0x000000ff
        /*02cc*/ 	.word	0x000000e0
        /*02d0*/ 	.short	0x0100
        /*02d2*/ 	.byte	0x04
	.zero		1


	//   ....[29]....
        /*02d4*/ 	.word	0x00000c30
        /*02d8*/ 	.word	0x000000ff
        /*02dc*/ 	.word	0x00000100
        /*02e0*/ 	.short	0x0100
        /*02e2*/ 	.byte	0x04
	.zero		1


	//   ....[30]....
        /*02e4*/ 	.word	0x00000c40
        /*02e8*/ 	.word	0x000000ff
        /*02ec*/ 	.word	0x000000e8
        /*02f0*/ 	.short	0x0100
        /*02f2*/ 	.byte	0x04
	.zero		1


	//   ....[31]....
        /*02f4*/ 	.word	0x00000c50
        /*02f8*/ 	.word	0x000000ff
        /*02fc*/ 	.word	0x00000108
        /*0300*/ 	.short	0x0100
        /*0302*/ 	.byte	0x04
	.zero		1


	//   ....[32]....
        /*0304*/ 	.word	0x00000c60
        /*0308*/ 	.word	0x000000ff
        /*030c*/ 	.word	0x000000f0
        /*0310*/ 	.short	0x0100
        /*0312*/ 	.byte	0x04
	.zero		1


	//   ....[33]....
        /*0314*/ 	.word	0x00000c70
        /*0318*/ 	.word	0x000000ff
        /*031c*/ 	.word	0x00000110
        /*0320*/ 	.short	0x0100
        /*0322*/ 	.byte	0x04
	.zero		1


	//   ....[34]....
        /*0324*/ 	.word	0x00000c80
        /*0328*/ 	.word	0x000000ff
        /*032c*/ 	.word	0x000000f8
        /*0330*/ 	.short	0x0100
        /*0332*/ 	.byte	0x04
	.zero		1


	//   ....[35]....
        /*0334*/ 	.word	0x00000c90
        /*0338*/ 	.word	0x000000ff
        /*033c*/ 	.word	0x00000118
        /*0340*/ 	.short	0x0100
        /*0342*/ 	.byte	0x04
	.zero		1


	//   ....[36]....
        /*0344*/ 	.word	0x00000d80
        /*0348*/ 	.word	0x000000ff
        /*034c*/ 	.word	0x00000120
        /*0350*/ 	.short	0x0100
        /*0352*/ 	.byte	0x04
	.zero		1


	//   ....[37]....
        /*0354*/ 	.word	0x00000d90
        /*0358*/ 	.word	0x000000ff
        /*035c*/ 	.word	0x00000130
        /*0360*/ 	.short	0x0100
        /*0362*/ 	.byte	0x04
	.zero		1


	//   ....[38]....
        /*0364*/ 	.word	0x00000da0
        /*0368*/ 	.word	0x000000ff
        /*036c*/ 	.word	0x00000128
        /*0370*/ 	.short	0x0100
        /*0372*/ 	.byte	0x04
	.zero		1


	//   ....[39]....
        /*0374*/ 	.word	0x00000db0
        /*0378*/ 	.word	0x000000ff
        /*037c*/ 	.word	0x00000138
        /*0380*/ 	.short	0x0100
        /*0382*/ 	.byte	0x04
	.zero		1


	//   ....[40]....
        /*0384*/ 	.word	0x00000eb0
        /*0388*/ 	.word	0x000000ff
        /*038c*/ 	.word	0x00000140
        /*0390*/ 	.short	0x0100
        /*0392*/ 	.byte	0x06
	.zero		1


	//   ....[41]....
        /*0394*/ 	.word	0x00001b20
        /*0398*/ 	.word	0x00000003
        /*039c*/ 	.word	0x00000130
        /*03a0*/ 	.short	0x010a
        /*03a2*/ 	.byte	0xff
	.zero		1


	//   ....[42]....
        /*03a4*/ 	.word	0x00001b50
        /*03a8*/ 	.word	0x00000003
        /*03ac*/ 	.word	0x00000120
        /*03b0*/ 	.short	0x0101
        /*03b2*/ 	.byte	0xff
	.zero		1


	//   ....[43]....
        /*03b4*/ 	.word	0x00001c10
        /*03b8*/ 	.word	0x000000ff
        /*03bc*/ 	.word	0x00000040
        /*03c0*/ 	.short	0x010a
        /*03c2*/ 	.byte	0x04
	.zero		1


	//   ....[44]....
        /*03c4*/ 	.word	0x00001ce0
        /*03c8*/ 	.word	0x000000ff
        /*03cc*/ 	.word	0x00000040
        /*03d0*/ 	.short	0x010a
        /*03d2*/ 	.byte	0x21
	.zero		1


	//   ....[45]....
        /*03d4*/ 	.word	0x00001e90
        /*03d8*/ 	.word	0x000000ff
        /*03dc*/ 	.word	0x00000040
        /*03e0*/ 	.short	0x010a
        /*03e2*/ 	.byte	0x05
	.zero		1


	//   ....[46]....
        /*03e4*/ 	.word	0x00002070
        /*03e8*/ 	.word	0x000000ff
        /*03ec*/ 	.word	0x000000b8
        /*03f0*/ 	.short	0x0101
        /*03f2*/ 	.byte	0x0e
	.zero		1


	//   ....[47]....
        /*03f4*/ 	.word	0x00002090
        /*03f8*/ 	.word	0x000000ff
        /*03fc*/ 	.word	0x00000040
        /*0400*/ 	.short	0x010a
        /*0402*/ 	.byte	0x04
	.zero		1


	//   ....[48]....
        /*0404*/ 	.word	0x00002110
        /*0408*/ 	.word	0x000000ff
        /*040c*/ 	.word	0x00000040
        /*0410*/ 	.short	0x010a
        /*0412*/ 	.byte	0x07
	.zero		1


	//   ....[49]....
        /*0414*/ 	.word	0x00002250
        /*0418*/ 	.word	0x000000ff
        /*041c*/ 	.word	0x00000040
        /*0420*/ 	.short	0x010a
        /*0422*/ 	.byte	0x04
	.zero		1


	//   ....[50]....
        /*0424*/ 	.word	0x00002500
        /*0428*/ 	.word	0x00000003
        /*042c*/ 	.word	0x000000c0
        /*0430*/ 	.short	0x010a
        /*0432*/ 	.byte	0xff
	.zero		1


	//   ....[51]....
        /*0434*/ 	.word	0x00002650
        /*0438*/ 	.word	0x00000000
        /*043c*/ 	.word	0x00000000
        /*0440*/ 	.short	0x0101
        /*0442*/ 	.byte	0xff
	.zero		1


	//   ....[52]....
        /*0444*/ 	.word	0x00002c10
        /*0448*/ 	.word	0x000000ff
        /*044c*/ 	.word	0x00000000
        /*0450*/ 	.short	0x010a
        /*0452*/ 	.byte	0x04
	.zero		1


	//   ....[53]....
        /*0454*/ 	.word	0x00002ca0
        /*0458*/ 	.word	0x000000ff
        /*045c*/ 	.word	0x00000000
        /*0460*/ 	.short	0x010a
        /*0462*/ 	.byte	0x05
	.zero		1


	//   ....[54]....
        /*0464*/ 	.word	0x00002d30
        /*0468*/ 	.word	0x000000ff
        /*046c*/ 	.word	0x00000000
        /*0470*/ 	.short	0x010a
        /*0472*/ 	.byte	0x05
	.zero		1


	//   ....[55]....
        /*0474*/ 	.word	0x00002dc0
        /*0478*/ 	.word	0x000000ff
        /*047c*/ 	.word	0x00000000
        /*0480*/ 	.short	0x010a
        /*0482*/ 	.byte	0x05
	.zero		1


	//   ....[56]....
        /*0484*/ 	.word	0x00002e50
        /*0488*/ 	.word	0x000000ff
        /*048c*/ 	.word	0x00000000
        /*0490*/ 	.short	0x010a
        /*0492*/ 	.byte	0x05
	.zero		1


	//   ....[57]....
        /*0494*/ 	.word	0x00002ee0
        /*0498*/ 	.word	0x000000ff
        /*049c*/ 	.word	0x00000000
        /*04a0*/ 	.short	0x010a
        /*04a2*/ 	.byte	0x05
	.zero		1


	//   ....[58]....
        /*04a4*/ 	.word	0x00002f70
        /*04a8*/ 	.word	0x000000ff
        /*04ac*/ 	.word	0x00000000
        /*04b0*/ 	.short	0x010a
        /*04b2*/ 	.byte	0x05
	.zero		1


	//   ....[59]....
        /*04b4*/ 	.word	0x00003010
        /*04b8*/ 	.word	0x00000000
        /*04bc*/ 	.word	0x00000000
        /*04c0*/ 	.short	0x010a
        /*04c2*/ 	.byte	0xff
	.zero		1


	//   ....[60]....
        /*04c4*/ 	.word	0x00003130
        /*04c8*/ 	.word	0x00000000
        /*04cc*/ 	.word	0x00000120
        /*04d0*/ 	.short	0x010a
        /*04d2*/ 	.byte	0xff
	.zero		1


	//   ....[61]....
        /*04d4*/ 	.word	0x000031a0
        /*04d8*/ 	.word	0x00000004
        /*04dc*/ 	.word	0x00000000
        /*04e0*/ 	.short	0x0101
        /*04e2*/ 	.byte	0xff
	.zero		1


	//   ....[62]....
        /*04e4*/ 	.word	0x000031c0
        /*04e8*/ 	.word	0x000000ff
        /*04ec*/ 	.word	0x000000d0
        /*04f0*/ 	.short	0x010a
        /*04f2*/ 	.byte	0x04
	.zero		1


	//   ....[63]....
        /*04f4*/ 	.word	0x000032e0
        /*04f8*/ 	.word	0x00000000
        /*04fc*/ 	.word	0x000000c0
        /*0500*/ 	.short	0x010a
        /*0502*/ 	.byte	0xff
	.zero		1


	//   ....[64]....
        /*0504*/ 	.word	0x000033e0
        /*0508*/ 	.word	0x00000000
        /*050c*/ 	.word	0x00000000
        /*0510*/ 	.short	0x0101
        /*0512*/ 	.byte	0xff
	.zero		1


	//   ....[65]....
        /*0514*/ 	.word	0x00003470
        /*0518*/ 	.word	0x000000ff
        /*051c*/ 	.word	0x000000d0
        /*0520*/ 	.short	0x0106
        /*0522*/ 	.byte	0x04
	.zero		1


	//   ....[66]....
        /*0524*/ 	.word	0x00003490
        /*0528*/ 	.word	0x000000ff
        /*052c*/ 	.word	0x000000d0
        /*0530*/ 	.short	0x010a
        /*0532*/ 	.byte	0x04
	.zero		1


	//   ....[67]....
        /*0534*/ 	.word	0x00003520
        /*0538*/ 	.word	0x000000ff
        /*053c*/ 	.word	0x000000d0
        /*0540*/ 	.short	0x0106
        /*0542*/ 	.byte	0x07
	.zero		1


	//   ....[68]....
        /*0544*/ 	.word	0x00003560
        /*0548*/ 	.word	0x00000000
        /*054c*/ 	.word	0x000000d0
        /*0550*/ 	.short	0x010a
        /*0552*/ 	.byte	0xff
	.zero		1


	//   ....[69]....
        /*0554*/ 	.word	0x000037a0
        /*0558*/ 	.word	0x000000ff
        /*055c*/ 	.word	0x00000008
        /*0560*/ 	.short	0x010a
        /*0562*/ 	.byte	0x05
	.zero		1


	//   ....[70]....
        /*0564*/ 	.word	0x000037c0
        /*0568*/ 	.word	0x000000ff
        /*056c*/ 	.word	0x00000008
        /*0570*/ 	.short	0x010a
        /*0572*/ 	.byte	0x05
	.zero		1


	//   ....[71]....
        /*0574*/ 	.word	0x00003950
        /*0578*/ 	.word	0x000000ff
        /*057c*/ 	.word	0x00000008
        /*0580*/ 	.short	0x010a
        /*0582*/ 	.byte	0x05
	.zero		1


	//   ....[72]....
        /*0584*/ 	.word	0x00003970
        /*0588*/ 	.word	0x000000ff
        /*058c*/ 	.word	0x00000008
        /*0590*/ 	.short	0x010a
        /*0592*/ 	.byte	0x05
	.zero		1


	//   ....[73]....
        /*0594*/ 	.word	0x00003a30
        /*0598*/ 	.word	0x000000ff
        /*059c*/ 	.word	0x00000000
        /*05a0*/ 	.short	0x0101
        /*05a2*/ 	.byte	0x04
	.zero		1


	//   ....[74]....
        /*05a4*/ 	.word	0x00003df0
        /*05a8*/ 	.word	0x00000000
        /*05ac*/ 	.word	0x000000c0
        /*05b0*/ 	.short	0x010a
        /*05b2*/ 	.byte	0xff
	.zero		1


	//   ....[75]....
        /*05b4*/ 	.word	0x00003eb0
        /*05b8*/ 	.word	0x00000000
        /*05bc*/ 	.word	0x00000000
        /*05c0*/ 	.short	0x0101
        /*05c2*/ 	.byte	0xff
	.zero		1


	//   ....[76]....
        /*05c4*/ 	.word	0x00003f70
        /*05c8*/ 	.word	0x000000ff
        /*05cc*/ 	.word	0x00000000
        /*05d0*/ 	.short	0x010a
        /*05d2*/ 	.byte	0x04
	.zero		1


	//   ....[77]....
        /*05d4*/ 	.word	0x00003f80
        /*05d8*/ 	.word	0x000000ff
        /*05dc*/ 	.word	0x00000100
        /*05e0*/ 	.short	0x010a
        /*05e2*/ 	.byte	0x2e
	.zero		1


	//   ....[78]....
        /*05e4*/ 	.word	0x00004030
        /*05e8*/ 	.word	0x000000ff
        /*05ec*/ 	.word	0x00000000
        /*05f0*/ 	.short	0x010a
        /*05f2*/ 	.byte	0x07
	.zero		1


	//   ....[79]....
        /*05f4*/ 	.word	0x00004160
        /*05f8*/ 	.word	0x000000ff
        /*05fc*/ 	.word	0x00000000
        /*0600*/ 	.short	0x010a
        /*0602*/ 	.byte	0x04
	.zero		1


	//   ....[80]....
        /*0604*/ 	.word	0x000045a0
        /*0608*/ 	.word	0x000000ff
        /*060c*/ 	.word	0x00000000
        /*0610*/ 	.short	0x010a
        /*0612*/ 	.byte	0x04
	.zero		1


	//   ....[81]....
        /*0614*/ 	.word	0x00004630
        /*0618*/ 	.word	0x000000ff
        /*061c*/ 	.word	0x00000000
        /*0620*/ 	.short	0x010a
        /*0622*/ 	.byte	0x05
	.zero		1


	//   ....[82]....
        /*0624*/ 	.word	0x000046c0
        /*0628*/ 	.word	0x000000ff
        /*062c*/ 	.word	0x00000000
        /*0630*/ 	.short	0x010a
        /*0632*/ 	.byte	0x05
	.zero		1


	//   ....[83]....
        /*0634*/ 	.word	0x00004760
        /*0638*/ 	.word	0x00000000
        /*063c*/ 	.word	0x00000000
        /*0640*/ 	.short	0x010a
        /*0642*/ 	.byte	0xff
	.zero		1


	//   ....[84]....
        /*0644*/ 	.word	0x000047a0
        /*0648*/ 	.word	0x00000000
        /*064c*/ 	.word	0x00000000
        /*0650*/ 	.short	0x010a
        /*0652*/ 	.byte	0xff
	.zero		1


	//   ....[85]....
        /*0654*/ 	.word	0x00004810
        /*0658*/ 	.word	0x000000ff
        /*065c*/ 	.word	0x00000000
        /*0660*/ 	.short	0x0101
        /*0662*/ 	.byte	0x04
	.zero		1


	//   ....[86]....
        /*0664*/ 	.word	0x00004850
        /*0668*/ 	.word	0x000000ff
        /*066c*/ 	.word	0x00000140
        /*0670*/ 	.short	0x010a
        /*0672*/ 	.byte	0x29
	.zero		1


	//   ....[87]....
        /*0674*/ 	.word	0x000048a0
        /*0678*/ 	.word	0x000000ff
        /*067c*/ 	.word	0x00000000
        /*0680*/ 	.short	0x0101
        /*0682*/ 	.byte	0x04
	.zero		1


	//   ....[88]....
        /*0684*/ 	.word	0x00004d40
        /*0688*/ 	.word	0x00000008
        /*068c*/ 	.word	0x000000c0
        /*0690*/ 	.short	0x010a
        /*0692*/ 	.byte	0xff
	.zero		1


	//   ....[89]....
        /*0694*/ 	.word	0x00004eb0
        /*0698*/ 	.word	0x00000000
        /*069c*/ 	.word	0x00000000
        /*06a0*/ 	.short	0x0101
        /*06a2*/ 	.byte	0xff
	.zero		1


	//   ....[90]....
        /*06a4*/ 	.word	0x00005380
        /*06a8*/ 	.word	0x000000ff
        /*06ac*/ 	.word	0x000000b8
        /*06b0*/ 	.short	0x010a
        /*06b2*/ 	.byte	0x15
	.zero		1


	//   ....[91]....
        /*06b4*/ 	.word	0x00005550
        /*06b8*/ 	.word	0x000000ff
        /*06bc*/ 	.word	0x00000098
        /*06c0*/ 	.short	0x010a
        /*06c2*/ 	.byte	0x04
	.zero		1


	//   ....[92]....
        /*06c4*/ 	.word	0x000057a0
        /*06c8*/ 	.word	0x000000ff
        /*06cc*/ 	.word	0x00000080
        /*06d0*/ 	.short	0x010b
        /*06d2*/ 	.byte	0x04
	.zero		1


	//   ....[93]....
        /*06d4*/ 	.word	0x000057b0
        /*06d8*/ 	.word	0x000000ff
        /*06dc*/ 	.word	0x00000000
        /*06e0*/ 	.short	0x0101
        /*06e2*/ 	.byte	0x07
	.zero		1


	//   ....[94]....
        /*06e4*/ 	.word	0x000057c0
        /*06e8*/ 	.word	0x000000ff
        /*06ec*/ 	.word	0x00000098
        /*06f0*/ 	.short	0x010a
        /*06f2*/ 	.byte	0x05
	.zero		1


	//   ....[95]....
        /*06f4*/ 	.word	0x00005a90
        /*06f8*/ 	.word	0x000000ff
        /*06fc*/ 	.word	0x00000080
        /*0700*/ 	.short	0x010b
        /*0702*/ 	.byte	0x05
	.zero		1


	//   ....[96]....
        /*0704*/ 	.word	0x00005aa0
        /*0708*/ 	.word	0x000000ff
        /*070c*/ 	.word	0x00000000
        /*0710*/ 	.short	0x0101
        /*0712*/ 	.byte	0x04
	.zero		1


	//   ....[97]....
        /*0714*/ 	.word	0x00005af0
        /*0718*/ 	.word	0x000000ff
        /*071c*/ 	.word	0x00000000
        /*0720*/ 	.short	0x010a
        /*0722*/ 	.byte	0x04
	.zero		1


	//   ....[98]....
        /*0724*/ 	.word	0x00005b80
        /*0728*/ 	.word	0x000000ff
        /*072c*/ 	.word	0x00000000
        /*0730*/ 	.short	0x010a
        /*0732*/ 	.byte	0x05
	.zero		1


	//   ....[99]....
        /*0734*/ 	.word	0x00005c20
        /*0738*/ 	.word	0x00000000
        /*073c*/ 	.word	0x00000000
        /*0740*/ 	.short	0x010a
        /*0742*/ 	.byte	0xff
	.zero		1


	//   ....[100]....
        /*0744*/ 	.word	0x00005fc0
        /*0748*/ 	.word	0x00000003
        /*074c*/ 	.word	0x000000c0
        /*0750*/ 	.short	0x010a
        /*0752*/ 	.byte	0xff
	.zero		1


	//   ....[101]....
        /*0754*/ 	.word	0x00006140
        /*0758*/ 	.word	0x00000000
        /*075c*/ 	.word	0x00000000
        /*0760*/ 	.short	0x0101
        /*0762*/ 	.byte	0xff
	.zero		1


	//   ....[102]....
        /*0764*/ 	.word	0x00006d10
        /*0768*/ 	.word	0x00000000
        /*076c*/ 	.word	0x00000080
        /*0770*/ 	.short	0x010a
        /*0772*/ 	.byte	0xff
	.zero		1


	//   ....[103]....
        /*0774*/ 	.word	0x00006d80
        /*0778*/ 	.word	0x0000004a
        /*077c*/ 	.word	0x000000e0
        /*0780*/ 	.short	0x010a
        /*0782*/ 	.byte	0xff
	.zero		1


	//   ....[104]....
        /*0784*/ 	.word	0x00006e70
        /*0788*/ 	.word	0x00000000
        /*078c*/ 	.word	0x00000080
        /*0790*/ 	.short	0x010a
        /*0792*/ 	.byte	0xff
	.zero		1


	//   ....[105]....
        /*0794*/ 	.word	0x00006fa0
        /*0798*/ 	.word	0x0000004a
        /*079c*/ 	.word	0x000000e0
        /*07a0*/ 	.short	0x010a
        /*07a2*/ 	.byte	0xff
	.zero		1


	//   ....[106]....
        /*07a4*/ 	.word	0x00007820
        /*07a8*/ 	.word	0x00000000
        /*07ac*/ 	.word	0x00000000
        /*07b0*/ 	.short	0x0101
        /*07b2*/ 	.byte	0xff
	.zero		1


	//   ....[107]....
        /*07b4*/ 	.word	0x00007830
        /*07b8*/ 	.word	0x00000002
        /*07bc*/ 	.word	0x00000080
        /*07c0*/ 	.short	0x010a
        /*07c2*/ 	.byte	0xff
	.zero		1


	//   ....[108]....
        /*07c4*/ 	.word	0x00007900
        /*07c8*/ 	.word	0x00000002
        /*07cc*/ 	.word	0x00000080
        /*07d0*/ 	.short	0x010a
        /*07d2*/ 	.byte	0xff
	.zero		1


	//   ....[109]....
        /*07d4*/ 	.word	0x00007c60
        /*07d8*/ 	.word	0x0000004d
        /*07dc*/ 	.word	0x00000000
        /*07e0*/ 	.short	0x0101
        /*07e2*/ 	.byte	0xff
	.zero		1


	//   ....[110]....
        /*07e4*/ 	.word	0x00008300
        /*07e8*/ 	.word	0x00000002
        /*07ec*/ 	.word	0x00000000
        /*07f0*/ 	.short	0x0101
        /*07f2*/ 	.byte	0xff
	.zero		1


	//   ....[111]....
        /*07f4*/ 	.word	0x000085a0
        /*07f8*/ 	.word	0x000000ff
        /*07fc*/ 	.word	0x00000000
        /*0800*/ 	.short	0x0101
        /*0802*/ 	.byte	0x04
	.zero		1


	//   ....[112]....
        /*0804*/ 	.word	0x000085c0
        /*0808*/ 	.word	0x00000003
        /*080c*/ 	.word	0x00000130
        /*0810*/ 	.short	0x010a
        /*0812*/ 	.byte	0xff
	.zero		1


	//   ....[113]....
        /*0814*/ 	.word	0x00008620
        /*0818*/ 	.word	0x00000000
        /*081c*/ 	.word	0x00000040
        /*0820*/ 	.short	0x010a
        /*0822*/ 	.byte	0xff
	.zero		1


	//   ....[114]....
        /*0824*/ 	.word	0x00008680
        /*0828*/ 	.word	0x00000000
        /*082c*/ 	.word	0x00000040
        /*0830*/ 	.short	0x010a
        /*0832*/ 	.byte	0xff
	.zero		1


	//   ....[115]....
        /*0834*/ 	.word	0x000086d0
        /*0838*/ 	.word	0x00000003
        /*083c*/ 	.word	0x000000c0
        /*0840*/ 	.short	0x010a
        /*0842*/ 	.byte	0xff
	.zero		1


	//   ....[116]....
        /*0844*/ 	.word	0x00008730
        /*0848*/ 	.word	0x00000000
        /*084c*/ 	.word	0x00000000
        /*0850*/ 	.short	0x010a
        /*0852*/ 	.byte	0xff
	.zero		1


	//   ....[117]....
        /*0854*/ 	.word	0x00008790
        /*0858*/ 	.word	0x00000000
        /*085c*/ 	.word	0x00000000
        /*0860*/ 	.short	0x010a
        /*0862*/ 	.byte	0xff
	.zero		1


	//   ....[118]....
        /*0864*/ 	.word	0x000087f0
        /*0868*/ 	.word	0x00000000
        /*086c*/ 	.word	0x00000000
        /*0870*/ 	.short	0x010a
        /*0872*/ 	.byte	0xff
	.zero		1


	//   ....[119]....
        /*0874*/ 	.word	0x00008850
        /*0878*/ 	.word	0x00000000
        /*087c*/ 	.word	0x00000000
        /*0880*/ 	.short	0x010a
        /*0882*/ 	.byte	0xff
	.zero		1


	//   ....[120]....
        /*0884*/ 	.word	0x000088b0
        /*0888*/ 	.word	0x00000000
        /*088c*/ 	.word	0x00000000
        /*0890*/ 	.short	0x010a
        /*0892*/ 	.byte	0xff
	.zero		1


	//   ....[121]....
        /*0894*/ 	.word	0x00008910
        /*0898*/ 	.word	0x00000000
        /*089c*/ 	.word	0x00000000
        /*08a0*/ 	.short	0x010a
        /*08a2*/ 	.byte	0xff
	.zero		1


	//   ....[122]....
        /*08a4*/ 	.word	0x00008970
        /*08a8*/ 	.word	0x00000000
        /*08ac*/ 	.word	0x00000000
        /*08b0*/ 	.short	0x010a
        /*08b2*/ 	.byte	0xff
	.zero		1


	//   ....[123]....
        /*08b4*/ 	.word	0x000089c0
        /*08b8*/ 	.word	0x00000000
        /*08bc*/ 	.word	0x00000120
        /*08c0*/ 	.short	0x010a
        /*08c2*/ 	.byte	0xff
	.zero		1


	//   ....[124]....
        /*08c4*/ 	.word	0x00008a20
        /*08c8*/ 	.word	0x00000000
        /*08cc*/ 	.word	0x000000d0
        /*08d0*/ 	.short	0x010a
        /*08d2*/ 	.byte	0xff
	.zero		1


	//   ....[125]....
        /*08d4*/ 	.word	0x00008a70
        /*08d8*/ 	.word	0x00000000
        /*08dc*/ 	.word	0x000000c0
        /*08e0*/ 	.short	0x010a
        /*08e2*/ 	.byte	0xff
	.zero		1


	//   ....[126]....
        /*08e4*/ 	.word	0x00008ad0
        /*08e8*/ 	.word	0x00000000
        /*08ec*/ 	.word	0x000000d0
        /*08f0*/ 	.short	0x010a
        /*08f2*/ 	.byte	0xff
	.zero		1


	//   ....[127]....
        /*08f4*/ 	.word	0x00008b30
        /*08f8*/ 	.word	0x00000005
        /*08fc*/ 	.word	0x00000008
        /*0900*/ 	.short	0x010a
        /*0902*/ 	.byte	0xff
	.zero		1


	//   ....[128]....
        /*0904*/ 	.word	0x00008c20
        /*0908*/ 	.word	0x00000003
        /*090c*/ 	.word	0x00000008
        /*0910*/ 	.short	0x010a
        /*0912*/ 	.byte	0xff
	.zero		1


	//   ....[129]....
        /*0914*/ 	.word	0x00008c70
        /*0918*/ 	.word	0x00000000
        /*091c*/ 	.word	0x000000c0
        /*0920*/ 	.short	0x010a
        /*0922*/ 	.byte	0xff
	.zero		1


	//   ....[130]....
        /*0924*/ 	.word	0x00008cd0
        /*0928*/ 	.word	0x00000000
        /*092c*/ 	.word	0x00000100
        /*0930*/ 	.short	0x010a
        /*0932*/ 	.byte	0xff
	.zero		1


	//   ....[131]....
        /*0934*/ 	.word	0x00008d30
        /*0938*/ 	.word	0x00000000
        /*093c*/ 	.word	0x00000000
        /*0940*/ 	.short	0x010a
        /*0942*/ 	.byte	0xff
	.zero		1


	//   ....[132]....
        /*0944*/ 	.word	0x00008d90
        /*0948*/ 	.word	0x00000000
        /*094c*/ 	.word	0x00000000
        /*0950*/ 	.short	0x010a
        /*0952*/ 	.byte	0xff
	.zero		1


	//   ....[133]....
        /*0954*/ 	.word	0x00008df0
        /*0958*/ 	.word	0x00000000
        /*095c*/ 	.word	0x00000000
        /*0960*/ 	.short	0x010a
        /*0962*/ 	.byte	0xff
	.zero		1


	//   ....[134]....
        /*0964*/ 	.word	0x00008e50
        /*0968*/ 	.word	0x00000000
        /*096c*/ 	.word	0x00000000
        /*0970*/ 	.short	0x010a
        /*0972*/ 	.byte	0xff
	.zero		1


	//   ....[135]....
        /*0974*/ 	.word	0x00008eb0
        /*0978*/ 	.word	0x00000000
        /*097c*/ 	.word	0x00000140
        /*0980*/ 	.short	0x010a
        /*0982*/ 	.byte	0xff
	.zero		1


	//   ....[136]....
        /*0984*/ 	.word	0x00008f00
        /*0988*/ 	.word	0x00000008
        /*098c*/ 	.word	0x000000c0
        /*0990*/ 	.short	0x010a
        /*0992*/ 	.byte	0xff
	.zero		1


	//   ....[137]....
        /*0994*/ 	.word	0x00008f60
        /*0998*/ 	.word	0x00000000
        /*099c*/ 	.word	0x000000b8
        /*09a0*/ 	.short	0x010a
        /*09a2*/ 	.byte	0xff
	.zero		1


	//   ....[138]....
        /*09a4*/ 	.word	0x00008fc0
        /*09a8*/ 	.word	0x00000000
        /*09ac*/ 	.word	0x00000098
        /*09b0*/ 	.short	0x010a
        /*09b2*/ 	.byte	0xff
	.zero		1


	//   ....[139]....
        /*09b4*/ 	.word	0x00009020
        /*09b8*/ 	.word	0x00000005
        /*09bc*/ 	.word	0x00000098
        /*09c0*/ 	.short	0x010a
        /*09c2*/ 	.byte	0xff
	.zero		1


	//   ....[140]....
        /*09c4*/ 	.word	0x00009080
        /*09c8*/ 	.word	0x00000000
        /*09cc*/ 	.word	0x00000000
        /*09d0*/ 	.short	0x010a
        /*09d2*/ 	.byte	0xff
	.zero		1


	//   ....[141]....
        /*09d4*/ 	.word	0x000090e0
        /*09d8*/ 	.word	0x00000000
        /*09dc*/ 	.word	0x00000000
        /*09e0*/ 	.short	0x010a
        /*09e2*/ 	.byte	0xff
	.zero		1


	//   ....[142]....
        /*09e4*/ 	.word	0x00009130
        /*09e8*/ 	.word	0x00000003
        /*09ec*/ 	.word	0x000000c0
        /*09f0*/ 	.short	0x010a
        /*09f2*/ 	.byte	0xff
	.zero		1


	//   ....[143]....
        /*09f4*/ 	.word	0x00009180
        /*09f8*/ 	.word	0x00000000
        /*09fc*/ 	.word	0x00000080
        /*0a00*/ 	.short	0x010a
        /*0a02*/ 	.byte	0xff
	.zero		1


	//   ....[144]....
        /*0a04*/ 	.word	0x000091d0
        /*0a08*/ 	.word	0x0000004a
        /*0a0c*/ 	.word	0x000000e0
        /*0a10*/ 	.short	0x010a
        /*0a12*/ 	.byte	0xff
	.zero		1


	//   ....[145]....
        /*0a14*/ 	.word	0x00009220
        /*0a18*/ 	.word	0x00000002
        /*0a1c*/ 	.word	0x00000080
        /*0a20*/ 	.short	0x010a
        /*0a22*/ 	.byte	0xff
	.zero		1


	//----- nvinfo : EIATTR_NUM_MBARRIERS
	.align		4
.L_47:
        /*0a24*/ 	.byte	0x03, 0x38
        /*0a26*/ 	.short	0x0029


	//----- nvinfo : EIATTR_EXIT_INSTR_OFFSETS
	.align		4
        /*0a28*/ 	.byte	0x04, 0x1c
        /*0a2a*/ 	.short	(.L_49 - .L_48)


	//   ....[0]....
.L_48:
        /*0a2c*/ 	.word	0x00003040


	//   ....[1]....
        /*0a30*/ 	.word	0x00003530


	//   ....[2]....
        /*0a34*/ 	.word	0x00003590


	//   ....[3]....
        /*0a38*/ 	.word	0x00004ad0


	//   ....[4]....
        /*0a3c*/ 	.word	0x00005c50


	//   ....[5]....
        /*0a40*/ 	.word	0x00005c90


	//   ....[6]....
        /*0a44*/ 	.word	0x00008490


	//   ....[7]....
        /*0a48*/ 	.word	0x00008510


	//   ....[8]....
        /*0a4c*/ 	.word	0x00008540


	//   ....[9]....
        /*0a50*/ 	.word	0x000085b0


	//----- nvinfo : EIATTR_MAX_THREADS
	.align		4
.L_49:
        /*0a54*/ 	.byte	0x04, 0x05
        /*0a56*/ 	.short	(.L_51 - .L_50)
.L_50:
        /*0a58*/ 	.word	0x00000100
        /*0a5c*/ 	.word	0x00000001
        /*0a60*/ 	.word	0x00000001


	//----- nvinfo : EIATTR_CRS_STACK_SIZE
	.align		4
.L_51:
        /*0a64*/ 	.byte	0x04, 0x1e
        /*0a66*/ 	.short	(.L_53 - .L_52)
.L_52:
        /*0a68*/ 	.word	0x00000000


	//----- nvinfo : EIATTR_CBANK_PARAM_SIZE
	.align		4
.L_53:
        /*0a6c*/ 	.byte	0x03, 0x19
        /*0a6e*/ 	.short	0x0800


	//----- nvinfo : EIATTR_PARAM_CBANK
	.align		4
        /*0a70*/ 	.byte	0x04, 0x0a
        /*0a72*/ 	.short	(.L_55 - .L_54)
	.align		4
.L_54:
        /*0a74*/ 	.word	index@(.nv.constant0._ZN7cutlass13device_kernelINS_4gemm6kernel13GemmUniversalIN4cute5tupleIJiiiiEEENS1_10collective13CollectiveMmaINS1_35MainloopSm100TmaUmmaWarpSpecializedILi8ELi2ELi4ENS5_IJNS4_1CILi8EEENSA_ILi1EEESC_EEEEENS5_IJNSA_ILi128EEENSA_ILi64EEESG_EEENS_10tfloat32_tENS5_IJlSC_lEEESI_SJ_NS4_8TiledMMAINS4_8MMA_AtomIJNS4_23SM100_MMA_TF32_2x1SM_SSISI_SI_fLi128ELi64ELNS4_4UMMA5MajorE0ELSO_0ELNSN_7ScaleInE0ELSP_0EEEEEENS4_6LayoutINS5_IJSC_SC_SC_EEENS5_IJNSA_ILi0EEESU_SU_EEEEENS5_IJNS4_10UnderscoreESX_SX_EEEEENS4_18SM100_TMA_2SM_LOADENS4_14ComposedLayoutINS4_7SwizzleILi3ELi4ELi3EEENS4_18smem_ptr_flag_bitsILi32EEENSS_INS5_IJSB_NSA_ILi32EEEEEENS5_IJS16_SC_EEEEEEEvNS4_8identityENS4_28SM100_TMA_2SM_LOAD_MULTICASTES1A_vS1B_EENS_8epilogue10collective18CollectiveEpilogueINS1E_23Sm100TmaWarpSpecializedILi3ELi2ELi16ELb1ELb0EEEJNS5_IJSG_SG_SG_EEENS5_IJNSS_ISG_SC_EENSS_INS5_IJNSA_ILi16EEENSA_ILi2EEEEEENS5_IJSC_S16_EEEEEEEESI_SJ_SI_SJ_NS1E_6fusion15FusionCallbacksIS1I_NS1R_17LinearCombinationISI_fSI_fLNS_15FloatRoundStyleE2EEES1J_S1Q_JEEENS4_5SM1004TMEM4LOAD26SM100_TMEM_LOAD_32dp32b16xENS4_13SM90_TMA_LOADENS11_INS12_ILi2ELi4ELi3EEES15_NSS_INS5_IJSB_S1L_EEENS5_IJS1L_SC_EEEEEEENS4_39AutoVectorizingCopyWithAssumedAlignmentILi128EEENS4_14SM90_TMA_STOREES26_S28_S28_EEEvvEEEEvNT_6ParamsE)
        /*0a78*/ 	.short	0x0380
        /*0a7a*/ 	.short	0x0800


	//----- nvinfo : EIATTR_SW_WAR
	.align		4
.L_55:
        /*0a7c*/ 	.byte	0x04, 0x36
        /*0a7e*/ 	.short	(.L_57 - .L_56)
.L_56:
        /*0a80*/ 	.word	0x00000008
.L_57:


//--------------------- .nv.callgraph             --------------------------
	.section	.nv.callgraph,"",@"SHT_CUDA_CALLGRAPH"
	.align	4
	.sectionentsize	8
	.align		4
        /*0000*/ 	.word	0x00000000
	.align		4
        /*0004*/ 	.word	0xffffffff
	.align		4
        /*0008*/ 	.word	index@(_ZN7cutlass13device_kernelINS_4gemm6kernel13GemmUniversalIN4cute5tupleIJiiiiEEENS1_10collective13CollectiveMmaINS1_35MainloopSm100TmaUmmaWarpSpecializedILi8ELi2ELi4ENS5_IJNS4_1CILi8EEENSA_ILi1EEESC_EEEEENS5_IJNSA_ILi128EEENSA_ILi64EEESG_EEENS_10tfloat32_tENS5_IJlSC_lEEESI_SJ_NS4_8TiledMMAINS4_8MMA_AtomIJNS4_23SM100_MMA_TF32_2x1SM_SSISI_SI_fLi128ELi64ELNS4_4UMMA5MajorE0ELSO_0ELNSN_7ScaleInE0ELSP_0EEEEEENS4_6LayoutINS5_IJSC_SC_SC_EEENS5_IJNSA_ILi0EEESU_SU_EEEEENS5_IJNS4_10UnderscoreESX_SX_EEEEENS4_18SM100_TMA_2SM_LOADENS4_14ComposedLayoutINS4_7SwizzleILi3ELi4ELi3EEENS4_18smem_ptr_flag_bitsILi32EEENSS_INS5_IJSB_NSA_ILi32EEEEEENS5_IJS16_SC_EEEEEEEvNS4_8identityENS4_28SM100_TMA_2SM_LOAD_MULTICASTES1A_vS1B_EENS_8epilogue10collective18CollectiveEpilogueINS1E_23Sm100TmaWarpSpecializedILi3ELi2ELi16ELb1ELb0EEEJNS5_IJSG_SG_SG_EEENS5_IJNSS_ISG_SC_EENSS_INS5_IJNSA_ILi16EEENSA_ILi2EEEEEENS5_IJSC_S16_EEEEEEEESI_SJ_SI_SJ_NS1E_6fusion15FusionCallbacksIS1I_NS1R_17LinearCombinationISI_fSI_fLNS_15FloatRoundStyleE2EEES1J_S1Q_JEEENS4_5SM1004TMEM4LOAD26SM100_TMEM_LOAD_32dp32b16xENS4_13SM90_TMA_LOADENS11_INS12_ILi2ELi4ELi3EEES15_NSS_INS5_IJSB_S1L_EEENS5_IJS1L_SC_EEEEEEENS4_39AutoVectorizingCopyWithAssumedAlignmentILi128EEENS4_14SM90_TMA_STOREES26_S28_S28_EEEvvEEEEvNT_6ParamsE)
	.align		4
        /*000c*/ 	.word	index@(__assertfail)
	.align		4
        /*0010*/ 	.word	0x00000000
	.align		4
        /*0014*/ 	.word	0xfffffffe
	.align		4
        /*0018*/ 	.word	0x00000000
	.align		4
        /*001c*/ 	.word	0xfffffffd
	.align		4
        /*0020*/ 	.word	0x00000000
	.align		4
        /*0024*/ 	.word	0xfffffffc


//--------------------- .nv.constant4             --------------------------
	.section	.nv.constant4,"a",@progbits
	.align	8
	.align		8
.nv.constant4:
        /*0000*/ 	.dword	__assertfail
	.align		8
        /*0008*/ 	.dword	__unnamed_1
	.align		8
        /*0010*/ 	.dword	__unnamed_2
	.align		8
        /*0018*/ 	.dword	_ZN40_INTERNAL_132005d0_4_k_cu_480f93be_245374cuda3std3__45__cpo5beginE
	.align		8
        /*0020*/ 	.dword	_ZN40_INTERNAL_132005d0_4_k_cu_480f93be_245374cuda3std3__45__cpo3endE
	.align		8
        /*0028*/ 	.dword	_ZN40_INTERNAL_132005d0_4_k_cu_480f93be_245374cuda3std3__45__cpo6cbeginE
	.align		8
        /*0030*/ 	.dword	_ZN40_INTERNAL_132005d0_4_k_cu_480f93be_245374cuda3std3__45__cpo4cendE
	.align		8
        /*0038*/ 	.dword	_ZN40_INTERNAL_132005d0_4_k_cu_480f93be_245374cuda3std3__442_GLOBAL__N__132005d0_4_k_cu_480f93be_245376ignoreE
	.align		8
        /*0040*/ 	.dword	_ZN40_INTERNAL_132005d0_4_k_cu_480f93be_245374cuda3std3__419piecewise_constructE
	.align		8
        /*0048*/ 	.dword	_ZN40_INTERNAL_132005d0_4_k_cu_480f93be_245374cuda3std3__48in_placeE
	.align		8
        /*0050*/ 	.dword	_ZN40_INTERNAL_132005d0_4_k_cu_480f93be_245374cuda3std6ranges3__45__cpo4swapE
	.align		8
        /*0058*/ 	.dword	_ZN40_INTERNAL_132005d0_4_k_cu_480f93be_245374cuda3std6ranges3__45__cpo9iter_moveE
	.align		8
        /*0060*/ 	.dword	_ZN40_INTERNAL_132005d0_4_k_cu_480f93be_245374cute7productE
	.align		8
        /*0068*/ 	.dword	_ZN40_INTERNAL_132005d0_4_k_cu_480f93be_245374cute1_E
	.align		8
        /*0070*/ 	.dword	$str$25
	.align		8
        /*0078*/ 	.dword	$str$26
	.align		8
        /*0080*/ 	.dword	$str$27
	.align		8
        /*0088*/ 	.dword	$str$28


//--------------------- .text._ZN7cutlass13device_kernelINS_4gemm6kernel13GemmUniversalIN4cute5tupleIJiiiiEEENS1_10collective13CollectiveMmaINS1_35MainloopSm100TmaUmmaWarpSpecializedILi8ELi2ELi4ENS5_IJNS4_1CILi8EEENSA_ILi1EEESC_EEEEENS5_IJNSA_ILi128EEENSA_ILi64EEESG_EEENS_10tfloat32_tENS5_IJlSC_lEEESI_SJ_NS4_8TiledMMAINS4_8MMA_AtomIJNS4_23SM100_MMA_TF32_2x1SM_SSISI_SI_fLi128ELi64ELNS4_4UMMA5MajorE0ELSO_0ELNSN_7ScaleInE0ELSP_0EEEEEENS4_6LayoutINS5_IJSC_SC_SC_EEENS5_IJNSA_ILi0EEESU_SU_EEEEENS5_IJNS4_10UnderscoreESX_SX_EEEEENS4_18SM100_TMA_2SM_LOADENS4_14ComposedLayoutINS4_7SwizzleILi3ELi4ELi3EEENS4_18smem_ptr_flag_bitsILi32EEENSS_INS5_IJSB_NSA_ILi32EEEEEENS5_IJS16_SC_EEEEEEEvNS4_8identityENS4_28SM100_TMA_2SM_LOAD_MULTICASTES1A_vS1B_EENS_8epilogue10collective18CollectiveEpilogueINS1E_23Sm100TmaWarpSpecializedILi3ELi2ELi16ELb1ELb0EEEJNS5_IJSG_SG_SG_EEENS5_IJNSS_ISG_SC_EENSS_INS5_IJNSA_ILi16EEENSA_ILi2EEEEEENS5_IJSC_S16_EEEEEEEESI_SJ_SI_SJ_NS1E_6fusion15FusionCallbacksIS1I_NS1R_17LinearCombinationISI_fSI_fLNS_15FloatRoundStyleE2EEES1J_S1Q_JEEENS4_5SM1004TMEM4LOAD26SM100_TMEM_LOAD_32dp32b16xENS4_13SM90_TMA_LOADENS11_INS12_ILi2ELi4ELi3EEES15_NSS_INS5_IJSB_S1L_EEENS5_IJS1L_SC_EEEEEEENS4_39AutoVectorizingCopyWithAssumedAlignmentILi128EEENS4_14SM90_TMA_STOREES26_S28_S28_EEEvvEEEEvNT_6ParamsE --------------------------
	.section	.text._ZN7cutlass13device_kernelINS_4gemm6kernel13GemmUniversalIN4cute5tupleIJiiiiEEENS1_10collective13CollectiveMmaINS1_35MainloopSm100TmaUmmaWarpSpecializedILi8ELi2ELi4ENS5_IJNS4_1CILi8EEENSA_ILi1EEESC_EEEEENS5_IJNSA_ILi128EEENSA_ILi64EEESG_EEENS_10tfloat32_tENS5_IJlSC_lEEESI_SJ_NS4_8TiledMMAINS4_8MMA_AtomIJNS4_23SM100_MMA_TF32_2x1SM_SSISI_SI_fLi128ELi64ELNS4_4UMMA5MajorE0ELSO_0ELNSN_7ScaleInE0ELSP_0EEEEEENS4_6LayoutINS5_IJSC_SC_SC_EEENS5_IJNSA_ILi0EEESU_SU_EEEEENS5_IJNS4_10UnderscoreESX_SX_EEEEENS4_18SM100_TMA_2SM_LOADENS4_14ComposedLayoutINS4_7SwizzleILi3ELi4ELi3EEENS4_18smem_ptr_flag_bitsILi32EEENSS_INS5_IJSB_NSA_ILi32EEEEEENS5_IJS16_SC_EEEEEEEvNS4_8identityENS4_28SM100_TMA_2SM_LOAD_MULTICASTES1A_vS1B_EENS_8epilogue10collective18CollectiveEpilogueINS1E_23Sm100TmaWarpSpecializedILi3ELi2ELi16ELb1ELb0EEEJNS5_IJSG_SG_SG_EEENS5_IJNSS_ISG_SC_EENSS_INS5_IJNSA_ILi16EEENSA_ILi2EEEEEENS5_IJSC_S16_EEEEEEEESI_SJ_SI_SJ_NS1E_6fusion15FusionCallbacksIS1I_NS1R_17LinearCombinationISI_fSI_fLNS_15FloatRoundStyleE2EEES1J_S1Q_JEEENS4_5SM1004TMEM4LOAD26SM100_TMEM_LOAD_32dp32b16xENS4_13SM90_TMA_LOADENS11_INS12_ILi2ELi4ELi3EEES15_NSS_INS5_IJSB_S1L_EEENS5_IJS1L_SC_EEEEEEENS4_39AutoVectorizingCopyWithAssumedAlignmentILi128EEENS4_14SM90_TMA_STOREES26_S28_S28_EEEvvEEEEvNT_6ParamsE,"ax",@progbits
	.align	128
.text._ZN7cutlass13device_kernelINS_4gemm6kernel13GemmUniversalIN4cute5tupleIJiiiiEEENS1_10collective13CollectiveMmaINS1_35MainloopSm100TmaUmmaWarpSpecializedILi8ELi2ELi4ENS5_IJNS4_1CILi8EEENSA_ILi1EEESC_EEEEENS5_IJNSA_ILi128EEENSA_ILi64EEESG_EEENS_10tfloat32_tENS5_IJlSC_lEEESI_SJ_NS4_8TiledMMAINS4_8MMA_AtomIJNS4_23SM100_MMA_TF32_2x1SM_SSISI_SI_fLi128ELi64ELNS4_4UMMA5MajorE0ELSO_0ELNSN_7ScaleInE0ELSP_0EEEEEENS4_6LayoutINS5_IJSC_SC_SC_EEENS5_IJNSA_ILi0EEESU_SU_EEEEENS5_IJNS4_10UnderscoreESX_SX_EEEEENS4_18SM100_TMA_2SM_LOADENS4_14ComposedLayoutINS4_7SwizzleILi3ELi4ELi3EEENS4_18smem_ptr_flag_bitsILi32EEENSS_INS5_IJSB_NSA_ILi32EEEEEENS5_IJS16_SC_EEEEEEEvNS4_8identityENS4_28SM100_TMA_2SM_LOAD_MULTICASTES1A_vS1B_EENS_8epilogue10collective18CollectiveEpilogueINS1E_23Sm100TmaWarpSpecializedILi3ELi2ELi16ELb1ELb0EEEJNS5_IJSG_SG_SG_EEENS5_IJNSS_ISG_SC_EENSS_INS5_IJNSA_ILi16EEENSA_ILi2EEEEEENS5_IJSC_S16_EEEEEEEESI_SJ_SI_SJ_NS1E_6fusion15FusionCallbacksIS1I_NS1R_17LinearCombinationISI_fSI_fLNS_15FloatRoundStyleE2EEES1J_S1Q_JEEENS4_5SM1004TMEM4LOAD26SM100_TMEM_LOAD_32dp32b16xENS4_13SM90_TMA_LOADENS11_INS12_ILi2ELi4ELi3EEES15_NSS_INS5_IJSB_S1L_EEENS5_IJS1L_SC_EEEEEEENS4_39AutoVectorizingCopyWithAssumedAlignmentILi128EEENS4_14SM90_TMA_STOREES26_S28_S28_EEEvvEEEEvNT_6ParamsE:
        .type           _ZN7cutlass13device_kernelINS_4gemm6kernel13GemmUniversalIN4cute5tupleIJiiiiEEENS1_10collective13CollectiveMmaINS1_35MainloopSm100TmaUmmaWarpSpecializedILi8ELi2ELi4ENS5_IJNS4_1CILi8EEENSA_ILi1EEESC_EEEEENS5_IJNSA_ILi128EEENSA_ILi64EEESG_EEENS_10tfloat32_tENS5_IJlSC_lEEESI_SJ_NS4_8TiledMMAINS4_8MMA_AtomIJNS4_23SM100_MMA_TF32_2x1SM_SSISI_SI_fLi128ELi64ELNS4_4UMMA5MajorE0ELSO_0ELNSN_7ScaleInE0ELSP_0EEEEEENS4_6LayoutINS5_IJSC_SC_SC_EEENS5_IJNSA_ILi0EEESU_SU_EEEEENS5_IJNS4_10UnderscoreESX_SX_EEEEENS4_18SM100_TMA_2SM_LOADENS4_14ComposedLayoutINS4_7SwizzleILi3ELi4ELi3EEENS4_18smem_ptr_flag_bitsILi32EEENSS_INS5_IJSB_NSA_ILi32EEEEEENS5_IJS16_SC_EEEEEEEvNS4_8identityENS4_28SM100_TMA_2SM_LOAD_MULTICASTES1A_vS1B_EENS_8epilogue10collective18CollectiveEpilogueINS1E_23Sm100TmaWarpSpecializedILi3ELi2ELi16ELb1ELb0EEEJNS5_IJSG_SG_SG_EEENS5_IJNSS_ISG_SC_EENSS_INS5_IJNSA_ILi16EEENSA_ILi2EEEEEENS5_IJSC_S16_EEEEEEEESI_SJ_SI_SJ_NS1E_6fusion15FusionCallbacksIS1I_NS1R_17LinearCombinationISI_fSI_fLNS_15FloatRoundStyleE2EEES1J_S1Q_JEEENS4_5SM1004TMEM4LOAD26SM100_TMEM_LOAD_32dp32b16xENS4_13SM90_TMA_LOADENS11_INS12_ILi2ELi4ELi3EEES15_NSS_INS5_IJSB_S1L_EEENS5_IJS1L_SC_EEEEEEENS4_39AutoVectorizingCopyWithAssumedAlignmentILi128EEENS4_14SM90_TMA_STOREES26_S28_S28_EEEvvEEEEvNT_6ParamsE,@function
        .size           _ZN7cutlass13device_kernelINS_4gemm6kernel13GemmUniversalIN4cute5tupleIJiiiiEEENS1_10collective13CollectiveMmaINS1_35MainloopSm100TmaUmmaWarpSpecializedILi8ELi2ELi4ENS5_IJNS4_1CILi8EEENSA_ILi1EEESC_EEEEENS5_IJNSA_ILi128EEENSA_ILi64EEESG_EEENS_10tfloat32_tENS5_IJlSC_lEEESI_SJ_NS4_8TiledMMAINS4_8MMA_AtomIJNS4_23SM100_MMA_TF32_2x1SM_SSISI_SI_fLi128ELi64ELNS4_4UMMA5MajorE0ELSO_0ELNSN_7ScaleInE0ELSP_0EEEEEENS4_6LayoutINS5_IJSC_SC_SC_EEENS5_IJNSA_ILi0EEESU_SU_EEEEENS5_IJNS4_10UnderscoreESX_SX_EEEEENS4_18SM100_TMA_2SM_LOADENS4_14ComposedLayoutINS4_7SwizzleILi3ELi4ELi3EEENS4_18smem_ptr_flag_bitsILi32EEENSS_INS5_IJSB_NSA_ILi32EEEEEENS5_IJS16_SC_EEEEEEEvNS4_8identityENS4_28SM100_TMA_2SM_LOAD_MULTICASTES1A_vS1B_EENS_8epilogue10collective18CollectiveEpilogueINS1E_23Sm100TmaWarpSpecializedILi3ELi2ELi16ELb1ELb0EEEJNS5_IJSG_SG_SG_EEENS5_IJNSS_ISG_SC_EENSS_INS5_IJNSA_ILi16EEENSA_ILi2EEEEEENS5_IJSC_S16_EEEEEEEESI_SJ_SI_SJ_NS1E_6fusion15FusionCallbacksIS1I_NS1R_17LinearCombinationISI_fSI_fLNS_15FloatRoundStyleE2EEES1J_S1Q_JEEENS4_5SM1004TMEM4LOAD26SM100_TMEM_LOAD_32dp32b16xENS4_13SM90_TMA_LOADENS11_INS12_ILi2ELi4ELi3EEES15_NSS_INS5_IJSB_S1L_EEENS5_IJS1L_SC_EEEEEEENS4_39AutoVectorizingCopyWithAssumedAlignmentILi128EEENS4_14SM90_TMA_STOREES26_S28_S28_EEEvvEEEEvNT_6ParamsE,(.L_x_189 - _ZN7cutlass13device_kernelINS_4gemm6kernel13GemmUniversalIN4cute5tupleIJiiiiEEENS1_10collective13CollectiveMmaINS1_35MainloopSm100TmaUmmaWarpSpecializedILi8ELi2ELi4ENS5_IJNS4_1CILi8EEENSA_ILi1EEESC_EEEEENS5_IJNSA_ILi128EEENSA_ILi64EEESG_EEENS_10tfloat32_tENS5_IJlSC_lEEESI_SJ_NS4_8TiledMMAINS4_8MMA_AtomIJNS4_23SM100_MMA_TF32_2x1SM_SSISI_SI_fLi128ELi64ELNS4_4UMMA5MajorE0ELSO_0ELNSN_7ScaleInE0ELSP_0EEEEEENS4_6LayoutINS5_IJSC_SC_SC_EEENS5_IJNSA_ILi0EEESU_SU_EEEEENS5_IJNS4_10UnderscoreESX_SX_EEEEENS4_18SM100_TMA_2SM_LOADENS4_14ComposedLayoutINS4_7SwizzleILi3ELi4ELi3EEENS4_18smem_ptr_flag_bitsILi32EEENSS_INS5_IJSB_NSA_ILi32EEEEEENS5_IJS16_SC_EEEEEEEvNS4_8identityENS4_28SM100_TMA_2SM_LOAD_MULTICASTES1A_vS1B_EENS_8epilogue10collective18CollectiveEpilogueINS1E_23Sm100TmaWarpSpecializedILi3ELi2ELi16ELb1ELb0EEEJNS5_IJSG_SG_SG_EEENS5_IJNSS_ISG_SC_EENSS_INS5_IJNSA_ILi16EEENSA_ILi2EEEEEENS5_IJSC_S16_EEEEEEEESI_SJ_SI_SJ_NS1E_6fusion15FusionCallbacksIS1I_NS1R_17LinearCombinationISI_fSI_fLNS_15FloatRoundStyleE2EEES1J_S1Q_JEEENS4_5SM1004TMEM4LOAD26SM100_TMEM_LOAD_32dp32b16xENS4_13SM90_TMA_LOADENS11_INS12_ILi2ELi4ELi3EEES15_NSS_INS5_IJSB_S1L_EEENS5_IJS1L_SC_EEEEEEENS4_39AutoVectorizingCopyWithAssumedAlignmentILi128EEENS4_14SM90_TMA_STOREES26_S28_S28_EEEvvEEEEvNT_6ParamsE)
        .other          _ZN7cutlass13device_kernelINS_4gemm6kernel13GemmUniversalIN4cute5tupleIJiiiiEEENS1_10collective13CollectiveMmaINS1_35MainloopSm100TmaUmmaWarpSpecializedILi8ELi2ELi4ENS5_IJNS4_1CILi8EEENSA_ILi1EEESC_EEEEENS5_IJNSA_ILi128EEENSA_ILi64EEESG_EEENS_10tfloat32_tENS5_IJlSC_lEEESI_SJ_NS4_8TiledMMAINS4_8MMA_AtomIJNS4_23SM100_MMA_TF32_2x1SM_SSISI_SI_fLi128ELi64ELNS4_4UMMA5MajorE0ELSO_0ELNSN_7ScaleInE0ELSP_0EEEEEENS4_6LayoutINS5_IJSC_SC_SC_EEENS5_IJNSA_ILi0EEESU_SU_EEEEENS5_IJNS4_10UnderscoreESX_SX_EEEEENS4_18SM100_TMA_2SM_LOADENS4_14ComposedLayoutINS4_7SwizzleILi3ELi4ELi3EEENS4_18smem_ptr_flag_bitsILi32EEENSS_INS5_IJSB_NSA_ILi32EEEEEENS5_IJS16_SC_EEEEEEEvNS4_8identityENS4_28SM100_TMA_2SM_LOAD_MULTICASTES1A_vS1B_EENS_8epilogue10collective18CollectiveEpilogueINS1E_23Sm100TmaWarpSpecializedILi3ELi2ELi16ELb1ELb0EEEJNS5_IJSG_SG_SG_EEENS5_IJNSS_ISG_SC_EENSS_INS5_IJNSA_ILi16EEENSA_ILi2EEEEEENS5_IJSC_S16_EEEEEEEESI_SJ_SI_SJ_NS1E_6fusion15FusionCallbacksIS1I_NS1R_17LinearCombinationISI_fSI_fLNS_15FloatRoundStyleE2EEES1J_S1Q_JEEENS4_5SM1004TMEM4LOAD26SM100_TMEM_LOAD_32dp32b16xENS4_13SM90_TMA_LOADENS11_INS12_ILi2ELi4ELi3EEES15_NSS_INS5_IJSB_S1L_EEENS5_IJS1L_SC_EEEEEEENS4_39AutoVectorizingCopyWithAssumedAlignmentILi128EEENS4_14SM90_TMA_STOREES26_S28_S28_EEEvvEEEEvNT_6ParamsE,@"STO_CUDA_ENTRY STV_DEFAULT"
_ZN7cutlass13device_kernelINS_4gemm6kernel13GemmUniversalIN4cute5tupleIJiiiiEEENS1_10collective13CollectiveMmaINS1_35MainloopSm100TmaUmmaWarpSpecializedILi8ELi2ELi4ENS5_IJNS4_1CILi8EEENSA_ILi1EEESC_EEEEENS5_IJNSA_ILi128EEENSA_ILi64EEESG_EEENS_10tfloat32_tENS5_IJlSC_lEEESI_SJ_NS4_8TiledMMAINS4_8MMA_AtomIJNS4_23SM100_MMA_TF32_2x1SM_SSISI_SI_fLi128ELi64ELNS4_4UMMA5MajorE0ELSO_0ELNSN_7ScaleInE0ELSP_0EEEEEENS4_6LayoutINS5_IJSC_SC_SC_EEENS5_IJNSA_ILi0EEESU_SU_EEEEENS5_IJNS4_10UnderscoreESX_SX_EEEEENS4_18SM100_TMA_2SM_LOADENS4_14ComposedLayoutINS4_7SwizzleILi3ELi4ELi3EEENS4_18smem_ptr_flag_bitsILi32EEENSS_INS5_IJSB_NSA_ILi32EEEEEENS5_IJS16_SC_EEEEEEEvNS4_8identityENS4_28SM100_TMA_2SM_LOAD_MULTICASTES1A_vS1B_EENS_8epilogue10collective18CollectiveEpilogueINS1E_23Sm100TmaWarpSpecializedILi3ELi2ELi16ELb1ELb0EEEJNS5_IJSG_SG_SG_EEENS5_IJNSS_ISG_SC_EENSS_INS5_IJNSA_ILi16EEENSA_ILi2EEEEEENS5_IJSC_S16_EEEEEEEESI_SJ_SI_SJ_NS1E_6fusion15FusionCallbacksIS1I_NS1R_17LinearCombinationISI_fSI_fLNS_15FloatRoundStyleE2EEES1J_S1Q_JEEENS4_5SM1004TMEM4LOAD26SM100_TMEM_LOAD_32dp32b16xENS4_13SM90_TMA_LOADENS11_INS12_ILi2ELi4ELi3EEES15_NSS_INS5_IJSB_S1L_EEENS5_IJS1L_SC_EEEEEEENS4_39AutoVectorizingCopyWithAssumedAlignmentILi128EEENS4_14SM90_TMA_STOREES26_S28_S28_EEEvvEEEEvNT_6ParamsE:
[----:B------:R-:W1:Y:S01]  /*0000*/  LDC R1, c[0x0][0x37c] ;  /* 0x0000df00ff017b82 */ /* 0x000e620000000800 */
[----:B------:R-:W2:Y:S01]  /*0010*/  S2R R63, SR_TID.X ;  /* 0x00000000003f7919 */ /* 0x000ea20000002100 */
[----:B------:R-:W3:Y:S06]  /*0020*/  LDCU.64 UR8, c[0x0][0x890] ;  /* 0x00011200ff0877ac */ /* 0x000eec0008000a00 */
[----:B------:R-:W4:Y:S01]  /*0030*/  S2UR UR53, SR_CgaCtaId ;  /* 0x00000000003579c3 */ /* 0x000f220000008800 */
[----:B------:R-:W-:Y:S02]  /*0040*/  PRMT R56, RZ, 0x7610, R56 ;  /* 0x00007610ff387816 */ /* 0x000fe40000000038 */
[----:B------:R-:W-:Y:S01]  /*0050*/  ELECT P1, URZ, PT ;  /* 0x0000000000ff782f */ /* 0x000fe20003820000 */
[----:B---3--:R-:W-:-:S04]  /*0060*/  UISETP.NE.U32.AND UP0, UPT, UR8, URZ, UPT ;  /* 0x000000ff0800728c */ /* 0x008fc8000bf05070 */
[----:B------:R-:W-:Y:S02]  /*0070*/  UISETP.NE.AND.EX UP0, UPT, UR9, URZ, UPT, UP0 ;  /* 0x000000ff0900728c */ /* 0x000fe4000bf05300 */
[----:B----4-:R-:W-:Y:S02]  /*0080*/  ULOP3.LUT UR68, UR53, 0x1, URZ, 0xc0, !UPT ;  /* 0x0000000135447892 */ /* 0x010fe4000f8ec0ff */
[----:B------:R-:W-:Y:S01]  /*0090*/  ULOP3.LUT UR69, UR53, 0x1, URZ, 0x3c, !UPT ;  /* 0x0000000135457892 */ /* 0x000fe2000f8e3cff */
[----:B--2---:R-:W-:-:S05]  /*00a0*/  SHF.R.U32.HI R57, RZ, 0x5, R63 ;  /* 0x00000005ff397819 */ /* 0x004fca000001163f */
[----:B------:R-:W2:Y:S02]  /*00b0*/  SHFL.IDX PT, R0, R57, RZ, 0x1f ;  /* 0x00001fff39007589 */ /* 0x000ea400000e0000 */
[----:B--2---:R-:W-:Y:S01]  /*00c0*/  R2UR UR20, R0 ;  /* 0x00000000001472ca */ /* 0x004fe200000e0000 */
[----:B-1----:R-:W-:-:S14]  /*00d0*/  BRA.U UP0, `(.L_x_0) ;  /* 0x0000000100307547 */ /* 0x002fdc000b800000 */
[----:B------:R-:W1:Y:S02]  /*00e0*/  LDCU.64 UR4, c[0x0][0x888] ;  /* 0x00011100ff0477ac */ /* 0x000e640008000a00 */
[----:B-1----:R-:W-:-:S04]  /*00f0*/  UISETP.NE.U32.AND UP0, UPT, UR4, URZ, UPT ;  /* 0x000000ff0400728c */ /* 0x002fc8000bf05070 */
[----:B------:R-:W-:-:S09]  /*0100*/  UISETP.NE.AND.EX UP0, UPT, UR5, URZ, UPT, UP0 ;  /* 0x000000ff0500728c */ /* 0x000fd2000bf05300 */
[----:B------:R-:W-:Y:S05]  /*0110*/  BRA.U !UP0, `(.L_x_1) ;  /* 0x0000000108147547 */ /* 0x000fea000b800000 */
[----:B------:R-:W1:Y:S01]  /*0120*/  LDC.64 R2, c[0x0][0x888] ;  /* 0x00022200ff027b82 */ /* 0x000e620000000a00 */
[----:B------:R-:W1:Y:S02]  /*0130*/  LDCU.64 UR4, c[0x0][0x358] ;  /* 0x00006b00ff0477ac */ /* 0x000e640008000a00 */
[----:B-1----:R1:W5:Y:S01]  /*0140*/  LDG.E R27, desc[UR4][R2.64] ;  /* 0x00000004021b7981 */ /* 0x002362000c1e1900 */
[----:B------:R-:W-:Y:S01]  /*0150*/  HFMA2 R56, -RZ, RZ, 0, 5.9604644775390625e-08 ;  /* 0x00000001ff387431 */ /* 0x000fe200000001ff */
[----:B------:R-:W-:Y:S05]  /*0160*/  BRA `(.L_x_0) ;  /* 0x00000000000c7947 */ /* 0x000fea0003800000 */
.L_x_1:
[----:B------:R-:W1:Y:S01]  /*0170*/  LDCU UR4, c[0x0][0x880] ;  /* 0x00011000ff0477ac */ /* 0x000e620008000800 */
[----:B------:R-:W-:Y:S01]  /*0180*/  HFMA2 R56, -RZ, RZ, 0, 5.9604644775390625e-08 ;  /* 0x00000001ff387431 */ /* 0x000fe200000001ff */
[----:B-1----:R-:W-:-:S07]  /*0190*/  MOV R27, UR4 ;  /* 0x00000004001b7c02 */ /* 0x002fce0008000f00 */
.L_x_0:
[----:B------:R-:W2:Y:S02]  /*01a0*/  LDCU.64 UR4, c[0x0][0x8b0] ;  /* 0x00011600ff0477ac */ /* 0x000ea40008000a00 */
[----:B--2---:R-:W-:-:S04]  /*01b0*/  UISETP.NE.U32.AND UP0, UPT, UR4, URZ, UPT ;  /* 0x000000ff0400728c */ /* 0x004fc8000bf05070 */
[----:B------:R-:W-:-:S09]  /*01c0*/  UISETP.NE.AND.EX UP0, UPT, UR5, URZ, UPT, UP0 ;  /* 0x000000ff0500728c */ /* 0x000fd2000bf05300 */
[----:B------:R-:W-:Y:S05]  /*01d0*/  BRA.U UP0, `(.L_x_2) ;  /* 0x0000000100287547 */ /* 0x000fea000b800000 */
[----:B------:R-:W2:Y:S02]  /*01e0*/  LDCU.64 UR4, c[0x0][0x8a8] ;  /* 0x00011500ff0477ac */ /* 0x000ea40008000a00 */
[----:B--2---:R-:W-:-:S04]  /*01f0*/  UISETP.NE.U32.AND UP0, UPT, UR4, URZ, UPT ;  /* 0x000000ff0400728c */ /* 0x004fc8000bf05070 */
[----:B------:R-:W-:-:S09]  /*0200*/  UISETP.NE.AND.EX UP0, UPT, UR5, URZ, UPT, UP0 ;  /* 0x000000ff0500728c */ /* 0x000fd2000bf05300 */
[----:B------:R-:W-:Y:S05]  /*0210*/  BRA.U !UP0, `(.L_x_3) ;  /* 0x0000000108107547 */ /* 0x000fea000b800000 */
[----:B------:R-:W2:Y:S01]  /*0220*/  LDC.64 R24, c[0x0][0x8a8] ;  /* 0x00022a00ff187b82 */ /* 0x000ea20000000a00 */
[----:B------:R-:W2:Y:S02]  /*0230*/  LDCU.64 UR4, c[0x0][0x358] ;  /* 0x00006b00ff0477ac */ /* 0x000ea40008000a00 */
[----:B--2---:R2:W5:Y:S01]  /*0240*/  LDG.E R24, desc[UR4][R24.64] ;  /* 0x0000000418187981 */ /* 0x004562000c1e1900 */
[----:B------:R-:W-:Y:S05]  /*0250*/  BRA `(.L_x_2) ;  /* 0x0000000000087947 */ /* 0x000fea0003800000 */
.L_x_3:
[----:B------:R-:W2:Y:S02]  /*0260*/  LDCU UR4, c[0x0][0x8a0] ;  /* 0x00011400ff0477ac */ /* 0x000ea40008000800 */
[----:B--2---:R-:W-:Y:S02]  /*0270*/  MOV R24, UR4 ;  /* 0x0000000400187c02 */ /* 0x004fe40008000f00 */
.L_x_2:
[----:B------:R-:W-:Y:S01]  /*0280*/  IMAD.U32 R0, RZ, RZ, UR20 ;  /* 0x00000014ff007e24 */ /* 0x000fe2000f8e00ff */
[----:B------:R-:W-:Y:S04]  /*0290*/  BSSY.RECONVERGENT B0, `(.L_x_4) ;  /* 0x000000c000007945 */ /* 0x000fe80003800200 */
[C---:B------:R-:W-:Y:S02]  /*02a0*/  ISETP.NE.OR P2, PT, R0.reuse, 0x1, !P1 ;  /* 0x000000010000780c */ /* 0x040fe40004f45670 */
[----:B------:R-:W-:-:S11]  /*02b0*/  ISETP.NE.OR P0, PT, R0, 0x3, !P1 ;  /* 0x000000030000780c */ /* 0x000fd60004f05670 */
[----:B------:R-:W-:Y:S05]  /*02c0*/  @P2 BRA `(.L_x_5) ;  /* 0x0000000000202947 */ /* 0x000fea0003800000 */
[----:B------:R-:W3:Y:S02]  /*02d0*/  LDCU.64 UR4, c[0x0][0x348] ;  /* 0x00006900ff0477ac */ /* 0x000ee40008000a00 */
[----:B---3--:R-:W-:Y:S02]  /*02e0*/  UIADD3 UR6, UP1, UPT, UR4, 0x80, URZ ;  /* 0x0000008004067890 */ /* 0x008fe4000ff3e0ff */
[----:B------:R-:W-:Y:S02]  /*02f0*/  UIADD3 UR4, UP0, UPT, UR4, 0x180, URZ ;  /* 0x0000018004047890 */ /* 0x000fe4000ff1e0ff */
[----:B------:R-:W-:Y:S02]  /*0300*/  UIADD3.X UR7, UPT, UPT, URZ, UR5, URZ, UP1, !UPT ;  /* 0x00000005ff077290 */ /* 0x000fe40008ffe4ff */
[----:B------:R-:W-:-:S07]  /*0310*/  UIADD3.X UR5, UPT, UPT, URZ, UR5, URZ, UP0, !UPT ;  /* 0x00000005ff057290 */ /* 0x000fce00087fe4ff */
[----:B------:R3:W-:Y:S02]  /*0320*/  UTMACCTL.PF [UR6] ;  /* 0x00000000060079b9 */ /* 0x0007e40008040000 */
[----:B------:R3:W-:Y:S02]  /*0330*/  UTMACCTL.PF [UR4] ;  /* 0x00000000040079b9 */ /* 0x0007e40008040000 */
[----:B---3--:R-:W-:Y:S01]  /*0340*/  NOP ;  /* 0x0000000000007918 */ /* 0x008fe20000000000 */
.L_x_5:
[----:B------:R-:W-:Y:S05]  /*0350*/  BSYNC.RECONVERGENT B0 ;  /* 0x0000000000007941 */ /* 0x000fea0003800200 */
.L_x_4:
[----:B------:R-:W-:Y:S04]  /*0360*/  BSSY.RECONVERGENT B0, `(.L_x_6) ;  /* 0x000000a000007945 */ /* 0x000fe80003800200 */
        /* <DEDUP_REMOVED lines=9> */
.L_x_7:
[----:B------:R-:W-:Y:S05]  /*0400*/  BSYNC.RECONVERGENT B0 ;  /* 0x0000000000007941 */ /* 0x000fea0003800200 */
.L_x_6:
[----:B------:R-:W3:Y:S01]  /*0410*/  LDCU.64 UR4, c[0x0][0x888] ;  /* 0x00011100ff0477ac */ /* 0x000ee20008000a00 */
[----:B------:R-:W-:Y:S02]  /*0420*/  UISETP.EQ.U32.AND UP2, UPT, UR8, URZ, UPT ;  /* 0x000000ff0800728c */ /* 0x000fe4000bf42070 */
[----:B------:R-:W-:Y:S02]  /*0430*/  UPLOP3.LUT UP4, UPT, UPT, UPT, UPT, 0x80, 0x8 ;  /* 0x000000000008789c */ /* 0x000fe40003f8f070 */
[----:B---3--:R-:W-:-:S04]  /*0440*/  UISETP.NE.U32.AND UP0, UPT, UR4, URZ, UPT ;  /* 0x000000ff0400728c */ /* 0x008fc8000bf05070 */
[----:B------:R-:W-:-:S04]  /*0450*/  UISETP.NE.AND.EX UP1, UPT, UR5, URZ, UPT, UP0 ;  /* 0x000000ff0500728c */ /* 0x000fc8000bf25300 */
[----:B------:R-:W-:-:S04]  /*0460*/  UISETP.EQ.OR.EX UP3, UPT, UR9, URZ, !UP1, UP2 ;  /* 0x000000ff0900728c */ /* 0x000fc8000cf62720 */
[----:B------:R-:W-:-:S06]  /*0470*/  UP2UR UR4, UPR, URZ, 0x8 ;  /* 0x00000008ff047883 */ /* 0x000fcc0008000000 */
[----:B------:R-:W-:Y:S01]  /*0480*/  MOV R60, UR4 ;  /* 0x00000004003c7c02 */ /* 0x000fe20008000f00 */
[----:B------:R-:W-:Y:S06]  /*0490*/  BRA.U !UP3, `(.L_x_8) ;  /* 0x000000010b207547 */ /* 0x000fec000b800000 */
[----:B------:R-:W-:Y:S01]  /*04a0*/  UISETP.NE.U32.AND UP2, UPT, UR8, URZ, UPT ;  /* 0x000000ff0800728c */ /* 0x000fe2000bf45070 */
[----:B-----5:R-:W-:Y:S01]  /*04b0*/  FSETP.NEU.AND P0, PT, R27, RZ, PT ;  /* 0x000000ff1b00720b */ /* 0x020fe20003f0d000 */
[----:B------:R-:W-:Y:S02]  /*04c0*/  USEL UR4, URZ, 0xffffffff, UP1 ;  /* 0xffffffffff047887 */ /* 0x000fe40008800000 */
[----:B------:R-:W-:-:S10]  /*04d0*/  UISETP.NE.AND.EX UP2, UPT, UR9, URZ, UPT, UP2 ;  /* 0x000000ff0900728c */ /* 0x000fd4000bf45320 */
[----:B------:R-:W-:Y:S01]  /*04e0*/  VOTEU.ANY UP0, P0 ;  /* 0x0000000000ff7886 */ /* 0x000fe20000000100 */
[----:B------:R-:W-:-:S04]  /*04f0*/  @!UP2 USEL UR4, URZ, 0xffffffff, UP0 ;  /* 0xffffffffff04a887 */ /* 0x000fc80008000000 */
[----:B------:R-:W-:-:S04]  /*0500*/  ULOP3.LUT UR4, UR4, 0x1, URZ, 0xc0, !UPT ;  /* 0x0000000104047892 */ /* 0x000fc8000f8ec0ff */
[----:B------:R-:W-:-:S11]  /*0510*/  UISETP.NE.U32.AND UP4, UPT, UR4, 0x1, UPT ;  /* 0x000000010400788c */ /* 0x000fd6000bf85070 */
.L_x_8:
[----:B------:R-:W3:Y:S01]  /*0520*/  SHFL.IDX PT, R0, R57, RZ, 0x1f ;  /* 0x00001fff39007589 */ /* 0x000ee200000e0000 */
[----:B------:R-:W-:-:S04]  /*0530*/  UISETP.NE.AND UP0, UPT, UR20, 0x2, UPT ;  /* 0x000000021400788c */ /* 0x000fc8000bf05270 */
[----:B------:R-:W-:Y:S02]  /*0540*/  UISETP.EQ.AND UP2, UPT, UR68, URZ, !UP0 ;  /* 0x000000ff4400728c */ /* 0x000fe4000c742270 */
[----:B------:R-:W-:-:S04]  /*0550*/  USEL UR44, URZ, 0x1, UP0 ;  /* 0x00000001ff2c7887 */ /* 0x000fc80008000000 */
[----:B------:R-:W-:Y:S02]  /*0560*/  PLOP3.LUT P3, PT, P1, PT, UP2, 0x80, 0x8 ;  /* 0x000000000008781c */ /* 0x000fe40000f6f028 */
[----:B---3--:R-:W-:-:S13]  /*0570*/  ISETP.NE.AND P0, PT, R0, RZ, PT ;  /* 0x000000ff0000720c */ /* 0x008fda0003f05270 */
[----:B------:R-:W-:Y:S05]  /*0580*/  @P0 BRA `(.L_x_9) ;  /* 0x0000000000740947 */ /* 0x000fea0003800000 */
[----:B------:R-:W-:Y:S01]  /*0590*/  UMOV UR4, 0x400 ;  /* 0x0000040000047882 */ /* 0x000fe20000000000 */
[----:B------:R-:W-:Y:S01]  /*05a0*/  UMOV UR8, 0x1 ;  /* 0x0000000100087882 */ /* 0x000fe20000000000 */
[----:B------:R-:W-:Y:S01]  /*05b0*/  UMOV UR6, 0x4 ;  /* 0x0000000400067882 */ /* 0x000fe20000000000 */
[----:B------:R-:W-:Y:S02]  /*05c0*/  ULEA UR4, UR53, UR4, 0x18 ;  /* 0x0000000435047291 */ /* 0x000fe4000f8ec0ff */
[----:B------:R-:W-:-:S04]  /*05d0*/  UIADD3 UR8, UPT, UPT, -UR8, 0x100000, URZ ;  /* 0x0010000008087890 */ /* 0x000fc8000fffe1ff */
[----:B------:R-:W-:Y:S02]  /*05e0*/  USHF.L.U32 UR9, UR8, 0xb, URZ ;  /* 0x0000000b08097899 */ /* 0x000fe400080006ff */
[----:B------:R-:W-:Y:S02]  /*05f0*/  USHF.L.U32 UR8, UR8, 0x1, URZ ;  /* 0x0000000108087899 */ /* 0x000fe400080006ff */
[----:B------:R-:W-:-:S04]  /*0600*/  UIADD3 UR6, UPT, UPT, -UR6, 0x100000, URZ ;  /* 0x0010000006067890 */ /* 0x000fc8000fffe1ff */
[----:B------:R-:W-:Y:S02]  /*0610*/  USHF.L.U32 UR7, UR6, 0xb, URZ ;  /* 0x0000000b06077899 */ /* 0x000fe400080006ff */
[----:B------:R-:W-:Y:S01]  /*0620*/  USHF.L.U32 UR6, UR6, 0x1, URZ ;  /* 0x0000000106067899 */ /* 0x000fe200080006ff */
[----:B------:R-:W-:Y:S01]  /*0630*/  ELECT P0, URZ, PT ;  /* 0x0000000000ff782f */ /* 0x000fe20003800000 */
[----:B------:R-:W3:Y:S02]  /*0640*/  FENCE.VIEW.ASYNC.S ;  /* 0x00000000000073c6 */ /* 0x000ee40000000000 */
[----:B---3--:R3:W4:Y:S08]  /*0650*/  SYNCS.EXCH.64 URZ, [UR4], UR8 ;  /* 0x0000000804ff75b2 */ /* 0x0087300008000100 */
[----:B------:R3:W1:Y:S01]  /*0660*/  SYNCS.EXCH.64 URZ, [UR4+0x40], UR6 ;  /* 0x0000400604ff75b2 */ /* 0x0006620008000100 */
        /* <DEDUP_REMOVED lines=13> */
[----:B------:R3:W1:Y:S02]  /*0740*/  SYNCS.EXCH.64 URZ, [UR4+0x78], UR6 ;  /* 0x0000780604ff75b2 */ /* 0x0006640008000100 */
[----:B---3--:R-:W-:Y:S01]  /*0750*/  NOP ;  /* 0x0000000000007918 */ /* 0x008fe20000000000 */
.L_x_9:
[----:B------:R-:W3:Y:S01]  /*0760*/  SHFL.IDX PT, R0, R57, RZ, 0x1f ;  /* 0x00001fff39007589 */ /* 0x000ee200000e0000 */
[----:B------:R-:W-:Y:S01]  /*0770*/  NOP ;  /* 0x0000000000007918 */ /* 0x000fe20000000000 */
[----:B---3--:R-:W-:-:S13]  /*0780*/  ISETP.NE.AND P0, PT, R0, 0x1, PT ;  /* 0x000000010000780c */ /* 0x008fda0003f05270 */
        /* <DEDUP_REMOVED lines=13> */
[----:B---3--:R3:W1:Y:S08]  /*0860*/  SYNCS.EXCH.64 URZ, [UR4+0x80], UR8 ;  /* 0x0000800804ff75b2 */ /* 0x0086700008000100 */
[----:B------:R3:W1:Y:S01]  /*0870*/  SYNCS.EXCH.64 URZ, [UR4+0x98], UR6 ;  /* 0x0000980604ff75b2 */ /* 0x0006620008000100 */
[----:B------:R3:W1:Y:S01]  /*0880*/  SYNCS.EXCH.64 URZ, [UR4+0x88], UR8 ;  /* 0x0000880804ff75b2 */ /* 0x0006620008000100 */
[----:B------:R3:W1:Y:S01]  /*0890*/  SYNCS.EXCH.64 URZ, [UR4+0xa0], UR6 ;  /* 0x0000a00604ff75b2 */ /* 0x0006620008000100 */
[----:B------:R3:W1:Y:S01]  /*08a0*/  SYNCS.EXCH.64 URZ, [UR4+0x90], UR8 ;  /* 0x0000900804ff75b2 */ /* 0x0006620008000100 */
[----:B------:R3:W1:Y:S01]  /*08b0*/  SYNCS.EXCH.64 URZ, [UR4+0xa8], UR6 ;  /* 0x0000a80604ff75b2 */ /* 0x0006620008000100 */
[----:B------:R-:W-:Y:S01]  /*08c0*/  NOP ;  /* 0x0000000000007918 */ /* 0x000fe20000000000 */
.L_x_10:
[----:B------:R-:W2:Y:S01]  /*08d0*/  SHFL.IDX PT, R0, R57, RZ, 0x1f ;  /* 0x00001fff39007589 */ /* 0x000ea200000e0000 */
[----:B------:R-:W-:Y:S01]  /*08e0*/  NOP ;  /* 0x0000000000007918 */ /* 0x000fe20000000000 */
[----:B--2---:R-:W-:-:S13]  /*08f0*/  ISETP.NE.AND P0, PT, R0, 0x3, PT ;  /* 0x000000030000780c */ /* 0x004fda0003f05270 */
[----:B------:R-:W-:Y:S05]  /*0900*/  @P0 BRA `(.L_x_11) ;  /* 0x00000000002c0947 */ /* 0x000fea0003800000 */
[----:B---3--:R-:W-:Y:S01]  /*0910*/  UMOV UR6, 0x400 ;  /* 0x0000040000067882 */ /* 0x008fe20000000000 */
[----:B------:R-:W-:Y:S01]  /*0920*/  UMOV UR4, 0x20 ;  /* 0x0000002000047882 */ /* 0x000fe20000000000 */
[----:B------:R-:W-:Y:S02]  /*0930*/  ULEA UR6, UR53, UR6, 0x18 ;  /* 0x0000000635067291 */ /* 0x000fe4000f8ec0ff */
[----:B------:R-:W-:-:S04]  /*0940*/  UIADD3 UR4, UPT, UPT, -UR4, 0x100000, URZ ;  /* 0x0010000004047890 */ /* 0x000fc8000fffe1ff */
[----:B------:R-:W-:Y:S02]  /*0950*/  USHF.L.U32 UR5, UR4, 0xb, URZ ;  /* 0x0000000b04057899 */ /* 0x000fe400080006ff */
[----:B------:R-:W-:Y:S01]  /*0960*/  USHF.L.U32 UR4, UR4, 0x1, URZ ;  /* 0x0000000104047899 */ /* 0x000fe200080006ff */
[----:B------:R-:W-:Y:S01]  /*0970*/  ELECT P0, URZ, PT ;  /* 0x0000000000ff782f */ /* 0x000fe20003800000 */
[----:B------:R-:W2:Y:S10]  /*0980*/  FENCE.VIEW.ASYNC.S ;  /* 0x00000000000073c6 */ /* 0x000eb40000000000 */
[----:B--2---:R2:W3:Y:S01]  /*0990*/  SYNCS.EXCH.64 URZ, [UR6+0xb0], UR4 ;  /* 0x0000b00406ff75b2 */ /* 0x0044e20008000100 */
[----:B------:R2:W1:Y:S01]  /*09a0*/  SYNCS.EXCH.64 URZ, [UR6+0xb8], UR4 ;  /* 0x0000b80406ff75b2 */ /* 0x0004620008000100 */
[----:B------:R-:W-:Y:S01]  /*09b0*/  NOP ;  /* 0x0000000000007918 */ /* 0x000fe20000000000 */
.L_x_11:
[----:B------:R-:W4:Y:S01]  /*09c0*/  SHFL.IDX PT, R0, R57, RZ, 0x1f ;  /* 0x00001fff39007589 */ /* 0x000f2200000e0000 */
[----:B------:R-:W-:Y:S01]  /*09d0*/  NOP ;  /* 0x0000000000007918 */ /* 0x000fe20000000000 */
[----:B----4-:R-:W-:-:S13]  /*09e0*/  ISETP.NE.AND P0, PT, R0, 0x4, PT ;  /* 0x000000040000780c */ /* 0x010fda0003f05270 */
[----:B------:R-:W-:Y:S05]  /*09f0*/  @P0 BRA `(.L_x_12) ;  /* 0x0000000000480947 */ /* 0x000fea0003800000 */
[----:B--23--:R-:W-:Y:S01]  /*0a00*/  UMOV UR4, 0x720 ;  /* 0x0000072000047882 */ /* 0x00cfe20000000000 */
[----:B------:R-:W-:Y:S01]  /*0a10*/  UMOV UR6, 0x400 ;  /* 0x0000040000067882 */ /* 0x000fe20000000000 */
[----:B------:R-:W-:Y:S01]  /*0a20*/  USEL UR4, UR4, 0x620, UP4 ;  /* 0x0000062004047887 */ /* 0x000fe2000a000000 */
        /* <DEDUP_REMOVED lines=9> */
[----:B------:R-:W2:Y:S02]  /*0ac0*/  FENCE.VIEW.ASYNC.S ;  /* 0x00000000000073c6 */ /* 0x000ea40000000000 */
[----:B--2---:R4:W2:Y:S08]  /*0ad0*/  SYNCS.EXCH.64 URZ, [UR6+0xc0], UR8 ;  /* 0x0000c00806ff75b2 */ /* 0x0048b00008000100 */
[----:B------:R4:W3:Y:S01]  /*0ae0*/  SYNCS.EXCH.64 URZ, [UR6+0xd0], UR4 ;  /* 0x0000d00406ff75b2 */ /* 0x0008e20008000100 */
[----:B------:R4:W1:Y:S01]  /*0af0*/  SYNCS.EXCH.64 URZ, [UR6+0xc8], UR8 ;  /* 0x0000c80806ff75b2 */ /* 0x0008620008000100 */
[----:B------:R4:W1:Y:S02]  /*0b00*/  SYNCS.EXCH.64 URZ, [UR6+0xd8], UR4 ;  /* 0x0000d80406ff75b2 */ /* 0x0008640008000100 */
[----:B----4-:R-:W-:Y:S01]  /*0b10*/  NOP ;  /* 0x0000000000007918 */ /* 0x010fe20000000000 */
.L_x_12:
[----:B------:R-:W4:Y:S01]  /*0b20*/  SHFL.IDX PT, R0, R57, RZ, 0x1f ;  /* 0x00001fff39007589 */ /* 0x000f2200000e0000 */
[----:B------:R-:W-:Y:S01]  /*0b30*/  NOP ;  /* 0x0000000000007918 */ /* 0x000fe20000000000 */
[----:B----4-:R-:W-:-:S13]  /*0b40*/  ISETP.NE.AND P0, PT, R0, 0x5, PT ;  /* 0x000000050000780c */ /* 0x010fda0003f05270 */
[----:B------:R-:W-:Y:S05]  /*0b50*/  @P0 BRA `(.L_x_13) ;  /* 0x0000000000540947 */ /* 0x000fea0003800000 */
[----:B--23--:R-:W-:Y:S01]  /*0b60*/  UMOV UR4, 0x400 ;  /* 0x0000040000047882 */ /* 0x00cfe20000000000 */
        /* <DEDUP_REMOVED lines=14> */
[----:B------:R4:W1:Y:S01]  /*0c50*/  SYNCS.EXCH.64 URZ, [UR4+0x108], UR8 ;  /* 0x0001080804ff75b2 */ /* 0x0008620008000100 */
[----:B------:R4:W1:Y:S01]  /*0c60*/  SYNCS.EXCH.64 URZ, [UR4+0xf0], UR6 ;  /* 0x0000f00604ff75b2 */ /* 0x0008620008000100 */
[----:B------:R4:W1:Y:S01]  /*0c70*/  SYNCS.EXCH.64 URZ, [UR4+0x110], UR8 ;  /* 0x0001100804ff75b2 */ /* 0x0008620008000100 */
[----:B------:R4:W1:Y:S01]  /*0c80*/  SYNCS.EXCH.64 URZ, [UR4+0xf8], UR6 ;  /* 0x0000f80604ff75b2 */ /* 0x0008620008000100 */
[----:B------:R4:W1:Y:S02]  /*0c90*/  SYNCS.EXCH.64 URZ, [UR4+0x118], UR8 ;  /* 0x0001180804ff75b2 */ /* 0x0008640008000100 */
[----:B----4-:R-:W-:Y:S01]  /*0ca0*/  NOP ;  /* 0x0000000000007918 */ /* 0x010fe20000000000 */
.L_x_13:
[----:B------:R-:W4:Y:S01]  /*0cb0*/  SHFL.IDX PT, R0, R57, RZ, 0x1f ;  /* 0x00001fff39007589 */ /* 0x000f2200000e0000 */
[----:B------:R-:W-:Y:S01]  /*0cc0*/  ISETP.NE.OR P1, PT, RZ, UR20, !P1 ;  /* 0x00000014ff007c0c */ /* 0x000fe2000cf25670 */
[----:B------:R-:W-:Y:S01]  /*0cd0*/  NOP ;  /* 0x0000000000007918 */ /* 0x000fe20000000000 */
[----:B----4-:R-:W-:-:S13]  /*0ce0*/  ISETP.NE.AND P0, PT, R0, 0x3, PT ;  /* 0x000000030000780c */ /* 0x010fda0003f05270 */
[----:B------:R-:W-:Y:S05]  /*0cf0*/  @P0 BRA `(.L_x_14) ;  /* 0x0000000000340947 */ /* 0x000fea0003800000 */
[----:B--23--:R-:W-:Y:S01]  /*0d00*/  UMOV UR4, 0x400 ;  /* 0x0000040000047882 */ /* 0x00cfe20000000000 */
[----:B------:R-:W-:Y:S01]  /*0d10*/  UMOV UR6, 0x20 ;  /* 0x0000002000067882 */ /* 0x000fe20000000000 */
[----:B------:R-:W-:Y:S02]  /*0d20*/  ULEA UR4, UR53, UR4, 0x18 ;  /* 0x0000000435047291 */ /* 0x000fe4000f8ec0ff */
[----:B------:R-:W-:-:S04]  /*0d30*/  UIADD3 UR6, UPT, UPT, -UR6, 0x100000, URZ ;  /* 0x0010000006067890 */ /* 0x000fc8000fffe1ff */
[----:B------:R-:W-:Y:S02]  /*0d40*/  USHF.L.U32 UR7, UR6, 0xb, URZ ;  /* 0x0000000b06077899 */ /* 0x000fe400080006ff */
[----:B------:R-:W-:Y:S01]  /*0d50*/  USHF.L.U32 UR6, UR6, 0x1, URZ ;  /* 0x0000000106067899 */ /* 0x000fe200080006ff */
[----:B------:R-:W-:Y:S01]  /*0d60*/  ELECT P0, URZ, PT ;  /* 0x0000000000ff782f */ /* 0x000fe20003800000 */
[----:B------:R-:W2:Y:S10]  /*0d70*/  FENCE.VIEW.ASYNC.S ;  /* 0x00000000000073c6 */ /* 0x000eb40000000000 */
[----:B--2---:R4:W2:Y:S01]  /*0d80*/  SYNCS.EXCH.64 URZ, [UR4+0x120], UR6 ;  /* 0x0001200604ff75b2 */ /* 0x0048a20008000100 */
[----:B------:R4:W3:Y:S01]  /*0d90*/  SYNCS.EXCH.64 URZ, [UR4+0x130], UR6 ;  /* 0x0001300604ff75b2 */ /* 0x0008e20008000100 */
[----:B------:R4:W1:Y:S01]  /*0da0*/  SYNCS.EXCH.64 URZ, [UR4+0x128], UR6 ;  /* 0x0001280604ff75b2 */ /* 0x0008620008000100 */
[----:B------:R4:W1:Y:S02]  /*0db0*/  SYNCS.EXCH.64 URZ, [UR4+0x138], UR6 ;  /* 0x0001380604ff75b2 */ /* 0x0008640008000100 */
[----:B----4-:R-:W-:Y:S01]  /*0dc0*/  NOP ;  /* 0x0000000000007918 */ /* 0x010fe20000000000 */
.L_x_14:
[----:B------:R-:W-:Y:S01]  /*0dd0*/  VOTEU.ALL UP0, P1 ;  /* 0x0000000000ff7886 */ /* 0x000fe20000800000 */
[----:B--23--:R-:W-:Y:S01]  /*0de0*/  UMOV UR4, 0x20 ;  /* 0x0000002000047882 */ /* 0x00cfe20000000000 */
[----:B------:R-:W2:Y:S01]  /*0df0*/  LDCU UR7, c[0x0][0x36c] ;  /* 0x00006d80ff0777ac */ /* 0x000ea20008000800 */
[----:B------:R-:W-:Y:S01]  /*0e00*/  NOP ;  /* 0x0000000000007918 */ /* 0x000fe20000000000 */
[----:B-1----:R-:W-:Y:S01]  /*0e10*/  LOP3.LUT R3, R63, 0x1f, RZ, 0xc0, !PT ;  /* 0x0000001f3f037812 */ /* 0x002fe200078ec0ff */
[----:B------:R-:W-:Y:S01]  /*0e20*/  @!UP0 UMOV UR6, 0x400 ;  /* 0x0000040000068882 */ /* 0x000fe20000000000 */
[----:B------:R-:W-:-:S04]  /*0e30*/  @!UP0 UIADD3 UR4, UPT, UPT, -UR4, 0x100000, URZ ;  /* 0x0010000004048890 */ /* 0x000fc8000fffe1ff */
[----:B------:R-:W-:Y:S02]  /*0e40*/  @!UP0 USHF.L.U32 UR5, UR4, 0xb, URZ ;  /* 0x0000000b04058899 */ /* 0x000fe400080006ff */
[----:B------:R-:W-:Y:S02]  /*0e50*/  @!UP0 USHF.L.U32 UR4, UR4, 0x1, URZ ;  /* 0x0000000104048899 */ /* 0x000fe400080006ff */
[----:B------:R-:W-:Y:S01]  /*0e60*/  @!UP0 ULEA UR6, UR53, UR6, 0x18 ;  /* 0x0000000635068291 */ /* 0x000fe2000f8ec0ff */
[----:B------:R-:W-:Y:S01]  /*0e70*/  VOTEU.ALL UP0, P1 ;  /* 0x0000000000ff7886 */ /* 0x000fe20000800000 */
[----:B------:R-:W-:Y:S02]  /*0e80*/  UISETP.NE.AND UP5, UPT, UR20, URZ, UPT ;  /* 0x000000ff1400728c */ /* 0x000fe4000bfa5270 */
[----:B--2---:R-:W-:Y:S01]  /*0e90*/  UISETP.EQ.U32.AND UP6, UPT, UR7, 0x1, UPT ;  /* 0x000000010700788c */ /* 0x004fe2000bfc2070 */
[----:B------:R-:W1:Y:S07]  /*0ea0*/  FENCE.VIEW.ASYNC.S ;  /* 0x00000000000073c6 */ /* 0x000e6e0000000000 */
[----:B-1----:R1:W2:Y:S01]  /*0eb0*/  @!UP0 SYNCS.EXCH.64 URZ, [UR6+0x140], UR4 ;  /* 0x0001400406ff85b2 */ /* 0x0022a20008000100 */
[----:B------:R-:W-:Y:S05]  /*0ec0*/  BRA.U !UP6, `(.L_x_15) ;  /* 0x000000010e087547 */ /* 0x000fea000b800000 */
[----:B--2---:R-:W-:Y:S01]  /*0ed0*/  UCGABAR_ARV ;  /* 0x00000000000079c7 */ /* 0x004fe20008000000 */
[----:B------:R-:W-:Y:S05]  /*0ee0*/  BRA `(.L_x_16) ;  /* 0x0000000000047947 */ /* 0x000fea0003800000 */
.L_x_15:
[----:B--2---:R-:W-:Y:S01]  /*0ef0*/  NOP ;  /* 0x0000000000007918 */ /* 0x004fe20000000000 */
.L_x_16:
[----:B------:R-:W2:Y:S01]  /*0f00*/  S2UR UR23, SR_CTAID.X ;  /* 0x00000000001779c3 */ /* 0x000ea20000002500 */
[----:B------:R-:W-:-:S05]  /*0f10*/  CS2R.32 R59, SR_CgaSize ;  /* 0x00000000003b7805 */ /* 0x000fca0000008a00 */
[----:B------:R-:W-:-:S05]  /*0f20*/  IMAD R59, R59, -0xa0, RZ ;  /* 0xffffff603b3b7824 */ /* 0x000fca00078e02ff */
[----:B-1----:R-:W-:-:S14]  /*0f30*/  R2UR UR5, R59 ;  /* 0x000000003b0572ca */ /* 0x002fdc00000e0000 */
[----:B------:R-:W1:Y:S01]  /*0f40*/  LDCU UR5, c[0x0][UR5+0x2b0] ;  /* 0x00005600050577ac */ /* 0x000e620008000800 */
[----:B------:R-:W-:-:S05]  /*0f50*/  CS2R.32 R59, SR_CgaSize ;  /* 0x00000000003b7805 */ /* 0x000fca0000008a00 */
[----:B------:R-:W-:-:S05]  /*0f60*/  IMAD R59, R59, -0xa0, RZ ;  /* 0xffffff603b3b7824 */ /* 0x000fca00078e02ff */
[----:B------:R-:W-:-:S14]  /*0f70*/  R2UR UR4, R59 ;  /* 0x000000003b0472ca */ /* 0x000fdc00000e0000 */
[----:B------:R-:W3:Y:S01]  /*0f80*/  LDCU UR4, c[0x0][UR4+0x2b4] ;  /* 0x00005680040477ac */ /* 0x000ee20008000800 */
[----:B------:R-:W4:Y:S01]  /*0f90*/  S2UR UR26, SR_CTAID.Y ;  /* 0x00000000001a79c3 */ /* 0x000f220000002600 */
[----:B------:R-:W-:-:S05]  /*0fa0*/  CS2R.32 R59, SR_CgaSize ;  /* 0x00000000003b7805 */ /* 0x000fca0000008a00 */
[----:B------:R-:W-:-:S05]  /*0fb0*/  IMAD R59, R59, -0xa0, RZ ;  /* 0xffffff603b3b7824 */ /* 0x000fca00078e02ff */
[----:B------:R-:W-:-:S14]  /*0fc0*/  R2UR UR7, R59 ;  /* 0x000000003b0772ca */ /* 0x000fdc00000e0000 */
[----:B------:R-:W3:Y:S01]  /*0fd0*/  LDCU UR7, c[0x0][UR7+0x2a0] ;  /* 0x00005400070777ac */ /* 0x000ee20008000800 */
[----:B------:R-:W-:-:S05]  /*0fe0*/  CS2R.32 R59, SR_CgaSize ;  /* 0x00000000003b7805 */ /* 0x000fca0000008a00 */
[----:B------:R-:W-:-:S05]  /*0ff0*/  IMAD R59, R59, -0xa0, RZ ;  /* 0xffffff603b3b7824 */ /* 0x000fca00078e02ff */
[----:B------:R-:W-:-:S14]  /*1000*/  R2UR UR8, R59 ;  /* 0x000000003b0872ca */ /* 0x000fdc00000e0000 */
[----:B------:R-:W3:Y:S01]  /*1010*/  LDCU UR8, c[0x0][UR8+0x2a4] ;  /* 0x00005480080877ac */ /* 0x000ee20008000800 */
[----:B------:R-:W-:Y:S01]  /*1020*/  UISETP.GT.U32.AND UP0, UPT, UR68, 0xffff, UPT ;  /* 0x0000ffff4400788c */ /* 0x000fe2000bf04070 */
[----:B------:R-:W3:Y:S01]  /*1030*/  LDCU UR21, c[0x0][0xb24] ;  /* 0x00016480ff1577ac */ /* 0x000ee20008000800 */
[----:B------:R-:W3:Y:S01]  /*1040*/  LDCU UR42, c[0x0][0xb24] ;  /* 0x00016480ff2a77ac */ /* 0x000ee20008000800 */
[----:B--2---:R-:W-:Y:S01]  /*1050*/  I2FP.F32.U32 R2, UR23 ;  /* 0x0000001700027c45 */ /* 0x004fe20008201000 */
[----:B------:R-:W2:Y:S04]  /*1060*/  LDCU UR25, c[0x0][0xb30] ;  /* 0x00016600ff1977ac */ /* 0x000ea80008000800 */
[----:B-1----:R-:W-:Y:S01]  /*1070*/  FMUL R2, R2, UR5 ;  /* 0x0000000502027c20 */ /* 0x002fe20008400000 */
[----:B------:R-:W-:Y:S01]  /*1080*/  USEL UR5, UR68, 0xffff, !UP0 ;  /* 0x0000ffff44057887 */ /* 0x000fe2000c000000 */
[----:B----4-:R-:W-:Y:S01]  /*1090*/  I2FP.F32.U32 R0, UR26 ;  /* 0x0000001a00007c45 */ /* 0x010fe20008201000 */
[----:B------:R-:W-:-:S03]  /*10a0*/  USHF.L.U32 UR30, UR53, 0x7, URZ ;  /* 0x00000007351e7899 */ /* 0x000fc600080006ff */
[----:B------:R-:W1:Y:S01]  /*10b0*/  F2I.U32.TRUNC.NTZ R2, R2 ;  /* 0x0000000200027305 */ /* 0x000e62000020f000 */
[----:B------:R-:W-:Y:S01]  /*10c0*/  ULOP3.LUT UR29, UR5, 0xffff, URZ, 0xc0, !UPT ;  /* 0x0000ffff051d7892 */ /* 0x000fe2000f8ec0ff */
[----:B---3--:R-:W-:-:S06]  /*10d0*/  FMUL R0, R0, UR4 ;  /* 0x0000000400007c20 */ /* 0x008fcc0008400000 */
[----:B------:R-:W3:Y:S01]  /*10e0*/  F2I.U32.TRUNC.NTZ R0, R0 ;  /* 0x0000000000007305 */ /* 0x000ee2000020f000 */
[----:B-1----:R-:W-:Y:S02]  /*10f0*/  R2UR UR4, R2 ;  /* 0x00000000020472ca */ /* 0x002fe400000e0000 */
[----:B------:R-:W-:Y:S02]  /*1100*/  PRMT R2, RZ, 0x7610, R2 ;  /* 0x00007610ff027816 */ /* 0x000fe40000000002 */
[----:B---3--:R-:W-:Y:S02]  /*1110*/  R2UR UR6, R0 ;  /* 0x00000000000672ca */ /* 0x008fe400000e0000 */
[----:B------:R-:W-:-:S07]  /*1120*/  PRMT R0, RZ, 0x7610, R0 ;  /* 0x00007610ff007816 */ /* 0x000fce0000000000 */
[----:B------:R-:W-:-:S04]  /*1130*/  UIADD3 UR5, UPT, UPT, -UR4, URZ, URZ ;  /* 0x000000ff04057290 */ /* 0x000fc8000fffe1ff */
[----:B------:R-:W-:Y:S02]  /*1140*/  UIMAD UR5, UR7, UR5, UR23 ;  /* 0x00000005070572a4 */ /* 0x000fe4000f8e0217 */
[----:B------:R-:W-:-:S04]  /*1150*/  UIADD3 UR4, UPT, UPT, -UR6, URZ, URZ ;  /* 0x000000ff06047290 */ /* 0x000fc8000fffe1ff */
[----:B------:R-:W-:Y:S01]  /*1160*/  IMAD.U32 R59, RZ, RZ, UR5 ;  /* 0x00000005ff3b7e24 */ /* 0x000fe2000f8e00ff */
[----:B------:R-:W-:-:S06]  /*1170*/  UIMAD UR4, UR8, UR4, UR26 ;  /* 0x00000004080472a4 */ /* 0x000fcc000f8e021a */
[----:B------:R-:W-:Y:S01]  /*1180*/  IMAD.U32 R58, RZ, RZ, UR4 ;  /* 0x00000004ff3a7e24 */ /* 0x000fe2000f8e00ff */
[----:B--2---:R-:W-:Y:S06]  /*1190*/  BRA.U UP5, `(.L_x_17) ;  /* 0x00000001056c7547 */ /* 0x004fec000b800000 */
[----:B------:R-:W-:Y:S02]  /*11a0*/  R2UR UR4, R58 ;  /* 0x000000003a0472ca */ /* 0x000fe400000e0000 */
[----:B------:R-:W-:-:S11]  /*11b0*/  R2UR UR10, R59 ;  /* 0x000000003b0a72ca */ /* 0x000fd600000e0000 */
[----:B------:R-:W-:Y:S02]  /*11c0*/  UISETP.NE.AND UP0, UPT, UR4, URZ, UPT ;  /* 0x000000ff0400728c */ /* 0x000fe4000bf05270 */
[----:B------:R-:W-:Y:S02]  /*11d0*/  ULOP3.LUT UR4, UR10, 0x2, URZ, 0x3c, !UPT ;  /* 0x000000020a047892 */ /* 0x000fe4000f8e3cff */
[----:B------:R-:W-:Y:S02]  /*11e0*/  UISETP.GT.U32.AND UP2, UPT, UR10, 0x1, UP0 ;  /* 0x000000010a00788c */ /* 0x000fe40008744070 */
[----:B------:R-:W-:Y:S02]  /*11f0*/  ULOP3.LUT UR5, UR10, 0x4, URZ, 0x3c, !UPT ;  /* 0x000000040a057892 */ /* 0x000fe4000f8e3cff */
[----:B------:R-:W-:Y:S02]  /*1200*/  USEL UR8, URZ, 0x1, UP2 ;  /* 0x00000001ff087887 */ /* 0x000fe40009000000 */
[----:B------:R-:W-:-:S02]  /*1210*/  USEL UR7, URZ, 0x2, UP2 ;  /* 0x00000002ff077887 */ /* 0x000fc40009000000 */
[----:B------:R-:W-:Y:S02]  /*1220*/  UISETP.GT.U32.AND UP2, UPT, UR4, 0x1, UP0 ;  /* 0x000000010400788c */ /* 0x000fe40008744070 */
[----:B------:R-:W-:Y:S02]  /*1230*/  ULOP3.LUT UR4, UR10, 0x6, URZ, 0x3c, !UPT ;  /* 0x000000060a047892 */ /* 0x000fe4000f8e3cff */
[----:B------:R-:W-:Y:S02]  /*1240*/  USEL UR6, URZ, 0x4, UP2 ;  /* 0x00000004ff067887 */ /* 0x000fe40009000000 */
[----:B------:R-:W-:Y:S02]  /*1250*/  USEL UR9, URZ, 0x8, UP2 ;  /* 0x00000008ff097887 */ /* 0x000fe40009000000 */
[----:B------:R-:W-:Y:S02]  /*1260*/  UISETP.GT.U32.AND UP2, UPT, UR5, 0x1, UP0 ;  /* 0x000000010500788c */ /* 0x000fe40008744070 */
[----:B------:R-:W-:-:S02]  /*1270*/  UISETP.GT.U32.AND UP0, UPT, UR4, 0x1, UP0 ;  /* 0x000000010400788c */ /* 0x000fc40008704070 */
[----:B------:R-:W-:Y:S02]  /*1280*/  USEL UR4, URZ, 0x10, UP2 ;  /* 0x00000010ff047887 */ /* 0x000fe40009000000 */
[----:B------:R-:W-:Y:S02]  /*1290*/  UIADD3 UR5, UPT, UPT, UR6, UR7, UR8 ;  /* 0x0000000706057290 */ /* 0x000fe4000fffe008 */
[----:B------:R-:W-:Y:S02]  /*12a0*/  USEL UR7, URZ, 0x40, UP0 ;  /* 0x00000040ff077887 */ /* 0x000fe40008000000 */
[----:B------:R-:W-:Y:S02]  /*12b0*/  USEL UR8, URZ, 0x20, UP2 ;  /* 0x00000020ff087887 */ /* 0x000fe40009000000 */
[----:B------:R-:W-:Y:S02]  /*12c0*/  UIADD3 UR5, UPT, UPT, UR4, UR5, UR9 ;  /* 0x0000000504057290 */ /* 0x000fe4000fffe009 */
[----:B------:R-:W-:-:S02]  /*12d0*/  ULOP3.LUT UR4, UR10, 0xfffffffe, URZ, 0xc0, !UPT ;  /* 0xfffffffe0a047892 */ /* 0x000fc4000f8ec0ff */
[----:B------:R-:W-:Y:S02]  /*12e0*/  USEL UR6, URZ, 0x80, UP0 ;  /* 0x00000080ff067887 */ /* 0x000fe40008000000 */
[----:B------:R-:W-:-:S03]  /*12f0*/  UIADD3 UR5, UPT, UPT, UR7, UR5, UR8 ;  /* 0x0000000507057290 */ /* 0x000fc6000fffe008 */
[----:B------:R-:W-:Y:S01]  /*1300*/  UMOV UR7, 0x3 ;  /* 0x0000000300077882 */ /* 0x000fe20000000000 */
[----:B------:R-:W-:Y:S02]  /*1310*/  UIADD3 UR5, UPT, UPT, UR5, UR6, URZ ;  /* 0x0000000605057290 */ /* 0x000fe4000fffe0ff */
[----:B------:R-:W-:-:S04]  /*1320*/  USHF.L.U32 UR4, UR7, UR4, URZ ;  /* 0x0000000407047299 */ /* 0x000fc800080006ff */
[----:B------:R-:W-:Y:S02]  /*1330*/  IMAD.U32 R2, RZ, RZ, UR5 ;  /* 0x00000005ff027e24 */ /* 0x000fe4000f8e00ff */
[----:B------:R-:W-:-:S07]  /*1340*/  IMAD.U32 R0, RZ, RZ, UR4 ;  /* 0x00000004ff007e24 */ /* 0x000fce000f8e00ff */
.L_x_17:
[----:B------:R-:W1:Y:S01]  /*1350*/  S2UR UR36, SR_CTAID.Z ;  /* 0x00000000002479c3 */ /* 0x000e620000002700 */
[----:B------:R-:W-:Y:S01]  /*1360*/  UISETP.GE.AND UP0, UPT, UR21, 0x1, UPT ;  /* 0x000000011500788c */ /* 0x000fe2000bf06270 */
[----:B------:R-:W-:Y:S01]  /*1370*/  UMOV UR28, 0x55 ;  /* 0x00000055001c7882 */ /* 0x000fe20000000000 */
[----:B------:R-:W-:-:S07]  /*1380*/  UMOV UR27, UR23 ;  /* 0x00000017001b7c82 */ /* 0x000fce0008000000 */
[----:B------:R-:W-:Y:S05]  /*1390*/  BRA.U !UP0, `(.L_x_18) ;  /* 0x0000000108d47547 */ /* 0x000fea000b800000 */
[----:B------:R-:W2:Y:S01]  /*13a0*/  LDCU.128 UR16, c[0x0][0xb10] ;  /* 0x00016200ff1077ac */ /* 0x000ea20008000c00 */
[----:B------:R-:W3:Y:S01]  /*13b0*/  LDCU UR6, c[0x0][0x370] ;  /* 0x00006e00ff0677ac */ /* 0x000ee20008000800 */
[----:B------:R-:W4:Y:S01]  /*13c0*/  LDCU UR7, c[0x0][0x374] ;  /* 0x00006e80ff0777ac */ /* 0x000f220008000800 */
[----:B------:R-:W1:Y:S01]  /*13d0*/  LDCU UR22, c[0x0][0xb0c] ;  /* 0x00016180ff1677ac */ /* 0x000e620008000800 */
[----:B------:R-:W1:Y:S01]  /*13e0*/  LDCU UR24, c[0x0][0xb20] ;  /* 0x00016400ff1877ac */ /* 0x000e620008000800 */
[----:B------:R-:W1:Y:S01]  /*13f0*/  LDCU.64 UR8, c[0x0][0xb28] ;  /* 0x00016500ff0877ac */ /* 0x000e620008000a00 */
[----:B--2---:R-:W-:Y:S02]  /*1400*/  UISETP.NE.AND UP3, UPT, UR18, 0x1, UPT ;  /* 0x000000011200788c */ /* 0x004fe4000bf65270 */
[----:B----4-:R-:W-:Y:S02]  /*1410*/  UIMAD.WIDE.U32 UR10, UR7, UR19, URZ ;  /* 0x00000013070a72a5 */ /* 0x010fe4000f8e00ff */
[----:B---3--:R-:W-:-:S02]  /*1420*/  UIMAD.WIDE.U32 UR12, UR6, UR16, URZ ;  /* 0x00000010060c72a5 */ /* 0x008fc4000f8e00ff */
[----:B-1----:R-:W-:Y:S02]  /*1430*/  UISETP.NE.AND UP0, UPT, UR22, 0x1, UPT ;  /* 0x000000011600788c */ /* 0x002fe4000bf05270 */
[----:B------:R-:W-:Y:S01]  /*1440*/  UIMAD.WIDE.U32 UR4, UR23, UR16, URZ ;  /* 0x00000010170472a5 */ /* 0x000fe2000f8e00ff */
[----:B------:R-:W-:Y:S02]  /*1450*/  UMOV UR10, UR11 ;  /* 0x0000000b000a7c82 */ /* 0x000fe40008000000 */
[----:B------:R-:W-:Y:S01]  /*1460*/  UMOV UR12, UR13 ;  /* 0x0000000d000c7c82 */ /* 0x000fe20008000000 */
[----:B------:R-:W-:Y:S02]  /*1470*/  @UP3 USHF.R.U32.HI UR7, URZ, UR24, UR10 ;  /* 0x00000018ff073299 */ /* 0x000fe4000801160a */
[----:B------:R-:W-:Y:S01]  /*1480*/  UISETP.NE.AND UP2, UPT, UR21, 0x1, UPT ;  /* 0x000000011500788c */ /* 0x000fe2000bf45270 */
[----:B------:R-:W-:Y:S02]  /*1490*/  UMOV UR4, UR5 ;  /* 0x0000000500047c82 */ /* 0x000fe40008000000 */
[----:B------:R-:W-:-:S02]  /*14a0*/  @UP0 USHF.R.U32.HI UR6, URZ, UR17, UR12 ;  /* 0x00000011ff060299 */ /* 0x000fc4000801160c */
[----:B------:R-:W-:Y:S02]  /*14b0*/  USHF.R.U32.HI UR4, URZ, UR17, UR4 ;  /* 0x00000011ff047299 */ /* 0x000fe40008011604 */
[----:B------:R-:W-:Y:S02]  /*14c0*/  UIMAD.WIDE.U32 UR12, UR26, UR19, URZ ;  /* 0x000000131a0c72a5 */ /* 0x000fe4000f8e00ff */
[----:B------:R-:W-:Y:S02]  /*14d0*/  UIMAD.WIDE.U32 UR10, UR7, UR8, URZ ;  /* 0x00000008070a72a5 */ /* 0x000fe4000f8e00ff */
[----:B------:R-:W-:Y:S02]  /*14e0*/  UIMAD.WIDE.U32 UR14, UR6, UR8, URZ ;  /* 0x00000008060e72a5 */ /* 0x000fe4000f8e00ff */
[----:B------:R-:W-:-:S03]  /*14f0*/  USEL UR5, UR23, UR4, !UP0 ;  /* 0x0000000417057287 */ /* 0x000fc6000c000000 */
[----:B------:R-:W-:Y:S01]  /*1500*/  UMOV UR4, UR13 ;  /* 0x0000000d00047c82 */ /* 0x000fe20008000000 */
[----:B------:R-:W-:Y:S01]  /*1510*/  UMOV UR10, UR11 ;  /* 0x0000000b000a7c82 */ /* 0x000fe20008000000 */
[----:B------:R-:W-:Y:S02]  /*1520*/  USHF.R.U32.HI UR4, URZ, UR24, UR4 ;  /* 0x00000018ff047299 */ /* 0x000fe40008011604 */
[----:B------:R-:W-:Y:S01]  /*1530*/  @UP2 USHF.R.U32.HI UR7, URZ, UR9, UR10 ;  /* 0x00000009ff072299 */ /* 0x000fe2000801160a */
[----:B------:R-:W-:Y:S01]  /*1540*/  UMOV UR14, UR15 ;  /* 0x0000000f000e7c82 */ /* 0x000fe20008000000 */
[----:B------:R-:W-:Y:S02]  /*1550*/  USEL UR4, UR26, UR4, !UP3 ;  /* 0x000000041a047287 */ /* 0x000fe4000d800000 */
[----:B------:R-:W-:Y:S02]  /*1560*/  @UP2 USHF.R.U32.HI UR6, URZ, UR9, UR14 ;  /* 0x00000009ff062299 */ /* 0x000fe4000801160e */
[----:B------:R-:W-:-:S02]  /*1570*/  UIMAD UR7, UR7, UR21, URZ ;  /* 0x00000015070772a4 */ /* 0x000fc4000f8e02ff */
[----:B------:R-:W-:Y:S02]  /*1580*/  UIMAD UR12, UR6, UR21, URZ ;  /* 0x00000015060c72a4 */ /* 0x000fe4000f8e02ff */
[----:B------:R-:W-:Y:S02]  /*1590*/  UISETP.GE.AND UP0, UPT, UR4, UR7, UPT ;  /* 0x000000070400728c */ /* 0x000fe4000bf06270 */
[----:B------:R-:W-:Y:S02]  /*15a0*/  UIMAD.WIDE.U32 UR10, UR4, UR8, URZ ;  /* 0x00000008040a72a5 */ /* 0x000fe4000f8e00ff */
[----:B------:R-:W-:Y:S02]  /*15b0*/  UISETP.GE.OR UP0, UPT, UR5, UR12, UP0 ;  /* 0x0000000c0500728c */ /* 0x000fe40008706670 */
[----:B------:R-:W-:Y:S02]  /*15c0*/  UIMAD.WIDE.U32 UR12, UR5, UR8, URZ ;  /* 0x00000008050c72a5 */ /* 0x000fe4000f8e00ff */
[----:B------:R-:W-:Y:S01]  /*15d0*/  UIADD3 UR10, UPT, UPT, -UR4, URZ, URZ ;  /* 0x000000ff040a7290 */ /* 0x000fe2000fffe1ff */
[----:B------:R-:W-:Y:S01]  /*15e0*/  UMOV UR8, UR11 ;  /* 0x0000000b00087c82 */ /* 0x000fe20008000000 */
[----:B------:R-:W-:-:S02]  /*15f0*/  UIADD3 UR27, UPT, UPT, -UR5, URZ, URZ ;  /* 0x000000ff051b7290 */ /* 0x000fc4000fffe1ff */
[----:B------:R-:W-:-:S03]  /*1600*/  USHF.R.U32.HI UR8, URZ, UR9, UR8 ;  /* 0x00000009ff087299 */ /* 0x000fc60008011608 */
[----:B------:R-:W-:Y:S01]  /*1610*/  @!UP0 UMOV UR7, UR13 ;  /* 0x0000000d00078c82 */ /* 0x000fe20008000000 */
[----:B------:R-:W-:Y:S02]  /*1620*/  UIMAD UR26, UR18, UR10, UR26 ;  /* 0x0000000a121a72a4 */ /* 0x000fe4000f8e021a */
[----:B------:R-:W-:Y:S02]  /*1630*/  USEL UR8, UR4, UR8, !UP2 ;  /* 0x0000000804087287 */ /* 0x000fe4000d000000 */
[----:B------:R-:W-:Y:S02]  /*1640*/  @!UP0 USHF.R.U32.HI UR7, URZ, UR9, UR7 ;  /* 0x00000009ff078299 */ /* 0x000fe40008011607 */
[----:B------:R-:W-:Y:S02]  /*1650*/  UIADD3 UR9, UPT, UPT, -UR8, URZ, URZ ;  /* 0x000000ff08097290 */ /* 0x000fe4000fffe1ff */
[----:B------:R-:W-:Y:S02]  /*1660*/  @!UP0 USEL UR7, UR5, UR7, !UP2 ;  /* 0x0000000705078287 */ /* 0x000fe4000d000000 */
[----:B------:R-:W-:-:S02]  /*1670*/  UIMAD UR9, UR21, UR9, UR4 ;  /* 0x00000009150972a4 */ /* 0x000fc4000f8e0204 */
[----:B------:R-:W-:Y:S02]  /*1680*/  @!UP0 UIADD3 UR8, UPT, UPT, UR8, -UR7, URZ ;  /* 0x8000000708088290 */ /* 0x000fe4000fffe0ff */
[----:B------:R-:W-:Y:S02]  /*1690*/  @!UP0 UIMAD UR6, UR9, UR6, UR7 ;  /* 0x00000006090682a4 */ /* 0x000fe4000f8e0207 */
[----:B------:R-:W-:Y:S02]  /*16a0*/  @!UP0 UIMAD UR4, UR8, UR21, UR5 ;  /* 0x00000015080482a4 */ /* 0x000fe4000f8e0205 */
[----:B------:R-:W-:Y:S02]  /*16b0*/  UIMAD UR27, UR22, UR27, UR23 ;  /* 0x0000001b161b72a4 */ /* 0x000fe4000f8e0217 */
[----:B------:R-:W-:Y:S01]  /*16c0*/  UIMAD UR26, UR4, UR18, UR26 ;  /* 0x00000012041a72a4 */ /* 0x000fe2000f8e021a */
[----:B------:R-:W-:Y:S02]  /*16d0*/  @!UP0 UMOV UR5, UR6 ;  /* 0x0000000600058c82 */ /* 0x000fe40008000000 */
[----:B------:R-:W-:-:S12]  /*16e0*/  UIMAD UR27, UR5, UR22, UR27 ;  /* 0x00000016051b72a4 */ /* 0x000fd8000f8e021b */
.L_x_18:
[----:B------:R-:W-:Y:S02]  /*16f0*/  UISETP.NE.AND UP2, UPT, UR25, 0x1, UPT ;  /* 0x000000011900788c */ /* 0x000fe4000bf45270 */
[----:B------:R-:W-:Y:S02]  /*1700*/  UISETP.NE.AND UP0, UPT, UR20, 0x2, UPT ;  /* 0x000000021400788c */ /* 0x000fe4000bf05270 */
[----:B------:R-:W-:Y:S02]  /*1710*/  ULOP3.LUT UR30, UR30, 0x300, URZ, 0xc0, !UPT ;  /* 0x000003001e1e7892 */ /* 0x000fe4000f8ec0ff */
[----:B------:R-:W-:-:S03]  /*1720*/  USHF.L.U32 UR29, UR28, UR29, URZ ;  /* 0x0000001d1c1d7299 */ /* 0x000fc600080006ff */
[----:B------:R-:W-:Y:S09]  /*1730*/  BRA.U UP2, `(.L_x_19) ;  /* 0x0000000102407547 */ /* 0x000ff2000b800000 */
[----:B------:R-:W2:Y:S01]  /*1740*/  LDCU.128 UR8, c[0x0][0xb10] ;  /* 0x00016200ff0877ac */ /* 0x000ea20008000c00 */
[----:B------:R-:W3:Y:S01]  /*1750*/  LDCU UR12, c[0x0][0xb0c] ;  /* 0x00016180ff0c77ac */ /* 0x000ee20008000800 */
[----:B------:R-:W4:Y:S01]  /*1760*/  LDCU UR13, c[0x0][0xb20] ;  /* 0x00016400ff0d77ac */ /* 0x000f220008000800 */
[----:B--2---:R-:W-:Y:S02]  /*1770*/  UIMAD.WIDE.U32 UR4, UR27, UR8, URZ ;  /* 0x000000081b0472a5 */ /* 0x004fe4000f8e00ff */
[----:B------:R-:W-:Y:S02]  /*1780*/  UIMAD.WIDE.U32 UR6, UR26, UR11, URZ ;  /* 0x0000000b1a0672a5 */ /* 0x000fe4000f8e00ff */
[----:B---3--:R-:W-:Y:S02]  /*1790*/  UISETP.NE.AND UP2, UPT, UR12, 0x1, UPT ;  /* 0x000000010c00788c */ /* 0x008fe4000bf45270 */
[----:B------:R-:W-:-:S03]  /*17a0*/  USHF.R.U32.HI UR5, URZ, UR9, UR5 ;  /* 0x00000009ff057299 */ /* 0x000fc60008011605 */
[----:B------:R-:W-:Y:S01]  /*17b0*/  UMOV UR4, UR7 ;  /* 0x0000000700047c82 */ /* 0x000fe20008000000 */
[----:B------:R-:W-:Y:S02]  /*17c0*/  USEL UR5, UR27, UR5, !UP2 ;  /* 0x000000051b057287 */ /* 0x000fe4000d000000 */
[----:B------:R-:W-:Y:S02]  /*17d0*/  UISETP.NE.AND UP2, UPT, UR10, 0x1, UPT ;  /* 0x000000010a00788c */ /* 0x000fe4000bf45270 */
[----:B----4-:R-:W-:-:S04]  /*17e0*/  USHF.R.U32.HI UR4, URZ, UR13, UR4 ;  /* 0x0000000dff047299 */ /* 0x010fc80008011604 */
[----:B------:R-:W-:-:S04]  /*17f0*/  USEL UR4, UR26, UR4, !UP2 ;  /* 0x000000041a047287 */ /* 0x000fc8000d000000 */
[----:B------:R-:W-:Y:S02]  /*1800*/  UIADD3 UR6, UPT, UPT, -UR4, UR5, URZ ;  /* 0x0000000504067290 */ /* 0x000fe4000fffe1ff */
[----:B------:R-:W-:Y:S02]  /*1810*/  UIADD3 UR4, UPT, UPT, UR4, -UR5, URZ ;  /* 0x8000000504047290 */ /* 0x000fe4000fffe0ff */
[----:B------:R-:W-:Y:S02]  /*1820*/  UIMAD UR26, UR6, UR10, UR26 ;  /* 0x0000000a061a72a4 */ /* 0x000fe4000f8e021a */
[----:B------:R-:W-:-:S12]  /*1830*/  UIMAD UR27, UR4, UR12, UR27 ;  /* 0x0000000c041b72a4 */ /* 0x000fd8000f8e021b */
.L_x_19:
[----:B------:R-:W-:Y:S05]  /*1840*/  BRA.U !UP6, `(.L_x_20) ;  /* 0x000000010e0c7547 */ /* 0x000fea000b800000 */
[----:B------:R-:W-:Y:S01]  /*1850*/  UCGABAR_WAIT ;  /* 0x0000000000007dc7 */ /* 0x000fe20008000000 */
[----:B------:R-:W-:Y:S01]  /*1860*/  CCTL.IVALL ;  /* 0x00000000ff00798f */ /* 0x000fe20002000000 */
[----:B------:R-:W-:Y:S05]  /*1870*/  BRA `(.L_x_21) ;  /* 0x0000000000047947 */ /* 0x000fea0003800000 */
.L_x_20:
[----:B------:R-:W-:Y:S06]  /*1880*/  BAR.SYNC.DEFER_BLOCKING 0x0 ;  /* 0x0000000000007b1d */ /* 0x000fec0000010000 */
.L_x_21:
[----:B------:R-:W-:Y:S05]  /*1890*/  BRA.U UP0, `(.L_x_22) ;  /* 0x0000001500f07547 */ /* 0x000fea000b800000 */
[----:B------:R-:W2:Y:S01]  /*18a0*/  LDCU UR6, c[0x0][0x38c] ;  /* 0x00007180ff0677ac */ /* 0x000ea20008000800 */
[----:B------:R-:W-:Y:S01]  /*18b0*/  PLOP3.LUT P1, PT, PT, PT, UP4, 0x80, 0x8 ;  /* 0x000000000008781c */ /* 0x000fe20003f2f048 */
[----:B------:R-:W-:Y:S01]  /*18c0*/  IMAD.MOV.U32 R12, RZ, RZ, 0x1 ;  /* 0x00000001ff0c7424 */ /* 0x000fe200078e00ff */
[----:B------:R-:W-:Y:S01]  /*18d0*/  ISETP.NE.AND P2, PT, R3, RZ, P3 ;  /* 0x000000ff0300720c */ /* 0x000fe20001f45270 */
[----:B------:R-:W-:Y:S01]  /*18e0*/  UISETP.NE.AND UP1, UPT, UR20, URZ, UPT ;  /* 0x000000ff1400728c */ /* 0x000fe2000bf25270 */
[----:B------:R-:W-:Y:S02]  /*18f0*/  PLOP3.LUT P1, PT, P1, PT, PT, 0x8, 0x80 ;  /* 0x000000000080781c */ /* 0x000fe40000f2e170 */
[----:B------:R-:W-:Y:S01]  /*1900*/  CS2R R10, SRZ ;  /* 0x00000000000a7805 */ /* 0x000fe2000001ff00 */
[----:B------:R-:W-:Y:S01]  /*1910*/  IMAD.MOV.U32 R9, RZ, RZ, RZ ;  /* 0x000000ffff097224 */ /* 0x000fe200078e00ff */
[----:B------:R-:W3:Y:S01]  /*1920*/  LDCU UR47, c[0x0][0x370] ;  /* 0x00006e00ff2f77ac */ /* 0x000ee20008000800 */
[----:B------:R-:W-:Y:S01]  /*1930*/  IMAD.MOV.U32 R8, RZ, RZ, 0x1 ;  /* 0x00000001ff087424 */ /* 0x000fe200078e00ff */
[----:B------:R-:W4:Y:S01]  /*1940*/  LDCU.64 UR40, c[0x0][0x348] ;  /* 0x00006900ff2877ac */ /* 0x000f220008000a00 */
[----:B------:R-:W-:-:S02]  /*1950*/  USHF.L.U32 UR55, UR23, 0x6, URZ ;  /* 0x0000000617377899 */ /* 0x000fc400080006ff */
[----:B--2---:R-:W-:Y:S02]  /*1960*/  UIADD3 UR5, UPT, UPT, UR6, 0x3f, URZ ;  /* 0x0000003f06057890 */ /* 0x004fe4000fffe0ff */
[----:B------:R-:W-:Y:S02]  /*1970*/  UIADD3 UR54, UPT, UPT, UR6, 0x7e, URZ ;  /* 0x0000007e06367890 */ /* 0x000fe4000fffe0ff */
[----:B------:R-:W-:Y:S01]  /*1980*/  USHF.R.S32.HI UR4, URZ, 0x1f, UR5 ;  /* 0x0000001fff047899 */ /* 0x000fe20008011405 */
[----:B------:R-:W2:Y:S03]  /*1990*/  LDCU UR46, c[0x0][0x374] ;  /* 0x00006e80ff2e77ac */ /* 0x000ea60008000800 */
[----:B------:R-:W-:Y:S02]  /*19a0*/  ULEA.HI UR4, UR4, UR5, URZ, 0x6 ;  /* 0x0000000504047291 */ /* 0x000fe4000f8f30ff */
[----:B------:R-:W-:-:S02]  /*19b0*/  USHF.L.U32 UR5, UR23, 0x5, URZ ;  /* 0x0000000517057899 */ /* 0x000fc400080006ff */
[----:B------:R-:W-:Y:S02]  /*19c0*/  USHF.R.S32.HI UR49, URZ, 0x6, UR4 ;  /* 0x00000006ff317899 */ /* 0x000fe40008011404 */
[----:B------:R-:W-:Y:S02]  /*19d0*/  UIADD3 UR4, UPT, UPT, UR6, -0x1, URZ ;  /* 0xffffffff06047890 */ /* 0x000fe4000fffe0ff */
[----:B------:R-:W-:Y:S02]  /*19e0*/  UISETP.LT.U32.AND UP0, UPT, UR49, 0x8, UPT ;  /* 0x000000083100788c */ /* 0x000fe4000bf01070 */
[----:B------:R-:W-:Y:S02]  /*19f0*/  UISETP.GE.U32.AND UP2, UPT, UR4, -0x7f, UPT ;  /* 0xffffff810400788c */ /* 0x000fe4000bf46070 */
[----:B------:R-:W-:Y:S02]  /*1a00*/  USEL UR48, UR49, 0x8, UP0 ;  /* 0x0000000831307887 */ /* 0x000fe40008000000 */
[----:B------:R-:W-:-:S02]  /*1a10*/  ULOP3.LUT UR5, UR5, 0x20, URZ, 0xc0, !UPT ;  /* 0x0000002005057892 */ /* 0x000fc4000f8ec0ff */
[----:B------:R-:W-:Y:S02]  /*1a20*/  UIADD3 UR4, UPT, UPT, UR48, -0x1, URZ ;  /* 0xffffffff30047890 */ /* 0x000fe4000fffe0ff */
[----:B------:R-:W-:Y:S02]  /*1a30*/  USEL UR31, UR44, 0x2, UP1 ;  /* 0x000000022c1f7887 */ /* 0x000fe40008800000 */
[----:B------:R-:W-:Y:S02]  /*1a40*/  ULEA.HI UR51, UR30, UR5, URZ, 0x1b ;  /* 0x000000051e337291 */ /* 0x000fe4000f8fd8ff */
[----:B------:R-:W-:Y:S02]  /*1a50*/  @UP2 UIADD3 UR4, UPT, UPT, UR48, URZ, URZ ;  /* 0x000000ff30042290 */ /* 0x000fe4000fffe0ff */
[----:B------:R-:W-:Y:S02]  /*1a60*/  UIADD3 UR52, UPT, UPT, UR49, -UR48, URZ ;  /* 0x8000003031347290 */ /* 0x000fe4000fffe0ff */
[----:B------:R-:W-:-:S02]  /*1a70*/  UIADD3 UR43, UPT, UPT, UR4, 0x1, URZ ;  /* 0x00000001042b7890 */ /* 0x000fc4000fffe0ff */
[----:B------:R-:W-:Y:S01]  /*1a80*/  UIADD3 UR50, UPT, UPT, -UR4, URZ, URZ ;  /* 0x000000ff04327290 */ /* 0x000fe2000fffe1ff */
[----:B--234-:R-:W-:-:S11]  /*1a90*/  UMOV UR15, URZ ;  /* 0x000000ff000f7c82 */ /* 0x01cfd60008000000 */
.L_x_44:
[----:B------:R-:W-:Y:S01]  /*1aa0*/  UISETP.NE.AND UP0, UPT, UR53, URZ, UPT ;  /* 0x000000ff3500728c */ /* 0x000fe2000bf05270 */
[----:B------:R-:W2:Y:S08]  /*1ab0*/  S2UR UR53, SR_CgaCtaId ;  /* 0x00000000003579c3 */ /* 0x000eb00000008800 */
[----:B-1----:R-:W-:Y:S05]  /*1ac0*/  BRA.U UP0, `(.L_x_23) ;  /* 0x0000000100347547 */ /* 0x002fea000b800000 */
[----:B------:R-:W3:Y:S01]  /*1ad0*/  S2R R0, SR_CgaCtaId ;  /* 0x0000000000007919 */ /* 0x000ee20000008800 */
[----:B------:R-:W-:Y:S02]  /*1ae0*/  MOV R3, 0x400 ;  /* 0x0000040000037802 */ /* 0x000fe40000000f00 */
[----:B------:R-:W-:Y:S02]  /*1af0*/  SHF.L.U32 R2, R8, 0x1f, RZ ;  /* 0x0000001f08027819 */ /* 0x000fe400000006ff */
[----:B---3--:R-:W-:-:S05]  /*1b00*/  LEA R0, R0, R3, 0x18 ;  /* 0x0000000300007211 */ /* 0x008fca00078ec0ff */
[----:B------:R-:W-:-:S04]  /*1b10*/  IMAD R3, R9, 0x8, R0 ;  /* 0x0000000809037824 */ /* 0x000fc800078e0200 */
[----:B------:R-:W3:Y:S02]  /*1b20*/  SYNCS.PHASECHK.TRANS64.TRYWAIT P0, [R3+URZ+0x130], R2 ;  /* 0x00013002030075a7 */ /* 0x000ee400080011ff */
[----:B---3--:R-:W-:Y:S05]  /*1b30*/  @!P0 BRA `(.L_x_24) ;  /* 0x0000006800a08947 */ /* 0x008fea0003800000 */
.L_x_139:
[----:B------:R-:W-:Y:S01]  /*1b40*/  VIADD R9, R9, 0x1 ;  /* 0x0000000109097836 */ /* 0x000fe20000000000 */
[----:B------:R3:W-:Y:S04]  /*1b50*/  SYNCS.ARRIVE.TRANS64.A1T0 RZ, [R3+URZ+0x120], RZ ;  /* 0x000120ff03ff79a7 */ /* 0x0007e800081000ff */
[----:B------:R-:W-:-:S04]  /*1b60*/  ISETP.NE.AND P0, PT, R9, 0x2, PT ;  /* 0x000000020900780c */ /* 0x000fc80003f05270 */
[----:B------:R-:W-:Y:S02]  /*1b70*/  SEL R9, R9, RZ, P0 ;  /* 0x000000ff09097207 */ /* 0x000fe40000000000 */
[----:B---3--:R-:W-:-:S04]  /*1b80*/  SEL R3, RZ, 0x1, P0 ;  /* 0x00000001ff037807 */ /* 0x008fc80000000000 */
[----:B------:R-:W-:-:S07]  /*1b90*/  LOP3.LUT R8, R8, R3, RZ, 0x3c, !PT ;  /* 0x0000000308087212 */ /* 0x000fce00078e3cff */
.L_x_23:
[----:B------:R-:W-:Y:S01]  /*1ba0*/  UMOV UR14, 0x400 ;  /* 0x00000400000e7882 */ /* 0x000fe20000000000 */
[----:B------:R-:W-:Y:S01]  /*1bb0*/  SHF.L.U32 R0, R12, 0x1f, RZ ;  /* 0x0000001f0c007819 */ /* 0x000fe200000006ff */
[----:B--2---:R-:W-:Y:S02]  /*1bc0*/  ULEA UR14, UR53, UR14, 0x18 ;  /* 0x0000000e350e7291 */ /* 0x004fe4000f8ec0ff */
[----:B------:R-:W-:Y:S02]  /*1bd0*/  UISETP.GE.U32.AND UP0, UPT, UR54, 0x7f, UPT ;  /* 0x0000007f3600788c */ /* 0x000fe4000bf06070 */
[----:B------:R-:W-:Y:S02]  /*1be0*/  ULEA UR4, UR15, UR14, 0x3 ;  /* 0x0000000e0f047291 */ /* 0x000fe4000f8e18ff */
[----:B------:R-:W-:Y:S01]  /*1bf0*/  ULEA UR19, UR26, UR51, 0x6 ;  /* 0x000000331a137291 */ /* 0x000fe2000f8e30ff */
[----:B------:R-:W-:-:S06]  /*1c00*/  UMOV UR13, URZ ;  /* 0x000000ff000d7c82 */ /* 0x000fcc0008000000 */
[----:B------:R2:W3:Y:S01]  /*1c10*/  SYNCS.PHASECHK.TRANS64.TRYWAIT P0, [UR4+0x40], R0 ;  /* 0x00004000ff0075a7 */ /* 0x0004e20008001104 */
[----:B------:R-:W-:-:S04]  /*1c20*/  ULEA.HI UR4, UR27, UR27, URZ, 0x1 ;  /* 0x0000001b1b047291 */ /* 0x000fc8000f8f08ff */
[----:B------:R-:W-:-:S04]  /*1c30*/  USHF.L.U32 UR4, UR4, 0x6, URZ ;  /* 0x0000000604047899 */ /* 0x000fc800080006ff */
[----:B------:R-:W-:-:S04]  /*1c40*/  ULOP3.LUT UR35, UR4, 0xffffff80, URZ, 0xc0, !UPT ;  /* 0xffffff8004237892 */ /* 0x000fc8000f8ec0ff */
[----:B------:R-:W-:Y:S01]  /*1c50*/  ULOP3.LUT UR35, UR35, 0x40, UR55, 0xf8, !UPT ;  /* 0x0000004023237892 */ /* 0x000fe2000f8ef837 */
[----:B------:R-:W-:Y:S11]  /*1c60*/  BRA.U !UP0, `(.L_x_25) ;  /* 0x0000000108f87547 */ /* 0x000ff6000b800000 */
[----:B------:R-:W-:Y:S01]  /*1c70*/  UMOV UR21, UR50 ;  /* 0x0000003200157c82 */ /* 0x000fe20008000000 */
[----:B------:R-:W-:Y:S01]  /*1c80*/  UMOV UR4, UR15 ;  /* 0x0000000f00047c82 */ /* 0x000fe20008000000 */
[----:B------:R-:W-:-:S05]  /*1c90*/  UMOV UR26, 0x20 ;  /* 0x00000020001a7882 */ /* 0x000fca0000000000 */
.L_x_31:
[----:B------:R-:W-:Y:S01]  /*1ca0*/  ULEA UR33, UR4, UR14, 0x3 ;  /* 0x0000000e04217291 */ /* 0x000fe2000f8e18ff */
[----:B------:R-:W-:Y:S01]  /*1cb0*/  @P3 MOV R2, 0xc000 ;  /* 0x0000c00000023802 */ /* 0x000fe20000000f00 */
[----:B-1-3--:R-:W-:Y:S10]  /*1cc0*/  @P0 BRA `(.L_x_26) ;  /* 0x00000000000c0947 */ /* 0x00aff40003800000 */
[----:B------:R-:W-:-:S04]  /*1cd0*/  SHF.L.U32 R3, R12, 0x1f, RZ ;  /* 0x0000001f0c037819 */ /* 0x000fc800000006ff */
[----:B------:R-:W3:Y:S02]  /*1ce0*/  SYNCS.PHASECHK.TRANS64.TRYWAIT P0, [UR33+0x40], R3 ;  /* 0x00004003ff0075a7 */ /* 0x000ee40008001121 */
[----:B---3--:R-:W-:Y:S05]  /*1cf0*/  @!P0 BRA `(.L_x_27) ;  /* 0x0000006800448947 */ /* 0x008fea0003800000 */
.L_x_26:
[----:B------:R3:W-:Y:S01]  /*1d00*/  @P3 SYNCS.ARRIVE.TRANS64 RZ, [UR33], R2 ;  /* 0x00000002ffff39a7 */ /* 0x0007e20008000021 */
[----:B------:R-:W-:Y:S02]  /*1d10*/  ULOP3.LUT UR5, UR31, 0x2, URZ, 0xfc, !UPT ;  /* 0x000000021f057892 */ /* 0x000fe4000f8efcff */
[----:B------:R-:W-:Y:S02]  /*1d20*/  UIADD3 UR21, UPT, UPT, UR21, 0x1, URZ ;  /* 0x0000000115157890 */ /* 0x000fe4000fffe0ff */
[----:B------:R-:W-:Y:S02]  /*1d30*/  UISETP.NE.AND UP0, UPT, UR5, 0x2, UPT ;  /* 0x000000020500788c */ /* 0x000fe4000bf05270 */
[----:B------:R-:W-:-:S07]  /*1d40*/  UISETP.NE.AND UP2, UPT, UR21, 0x1, UPT ;  /* 0x000000011500788c */ /* 0x000fce000bf45270 */
[----:B------:R-:W-:Y:S05]  /*1d50*/  BRA.U UP0, `(.L_x_28) ;  /* 0x0000000100047547 */ /* 0x000fea000b800000 */
[----:B-1----:R-:W-:Y:S05]  /*1d60*/  BPT.TRAP 0x1 ;  /* 0x000000040000795c */ /* 0x002fea0000300000 */
.L_x_28:
[----:B------:R-:W-:Y:S04]  /*1d70*/  BSSY.RECONVERGENT B0, `(.L_x_29) ;  /* 0x0000003000007945 */ /* 0x000fe80003800200 */
[----:B------:R-:W-:Y:S05]  /*1d80*/  @!P2 BRA `(.L_x_30) ;  /* 0x000000000004a947 */ /* 0x000fea0003800000 */
[----:B-1----:R-:W-:Y:S05]  /*1d90*/  BPT.TRAP 0x1 ;  /* 0x000000040000795c */ /* 0x002fea0000300000 */
.L_x_30:
[----:B-1----:R-:W-:Y:S05]  /*1da0*/  BSYNC.RECONVERGENT B0 ;  /* 0x0000000000007941 */ /* 0x002fea0003800200 */
.L_x_29:
[----:B------:R-:W-:Y:S02]  /*1db0*/  UIADD3 UR5, UPT, UPT, UR4, 0x1, URZ ;  /* 0x0000000104057890 */ /* 0x000fe4000fffe0ff */
[----:B------:R-:W-:Y:S02]  /*1dc0*/  ULEA UR8, UR4, UR30, 0xb ;  /* 0x0000001e04087291 */ /* 0x000fe4000f8e58ff */
[----:B------:R-:W-:Y:S02]  /*1dd0*/  UISETP.NE.AND UP0, UPT, UR5, 0x8, UPT ;  /* 0x000000080500788c */ /* 0x000fe4000bf05270 */
[----:B------:R-:W-:Y:S02]  /*1de0*/  ULEA UR24, UR4, UR14, 0xe ;  /* 0x0000000e04187291 */ /* 0x000fe4000f8e70ff */
[----:B------:R-:W-:Y:S02]  /*1df0*/  USEL UR6, URZ, 0x1, UP0 ;  /* 0x00000001ff067887 */ /* 0x000fe40008000000 */
[----:B------:R-:W-:-:S02]  /*1e00*/  USEL UR15, UR5, URZ, UP0 ;  /* 0x000000ff050f7287 */ /* 0x000fc40008000000 */
[----:B------:R-:W-:Y:S02]  /*1e10*/  UIADD3 UR4, UP0, UPT, UR40, 0x180, URZ ;  /* 0x0000018028047890 */ /* 0x000fe4000ff1e0ff */
[----:B------:R-:W-:Y:S01]  /*1e20*/  ULEA UR5, UR15, UR14, 0x3 ;  /* 0x0000000e0f057291 */ /* 0x000fe2000f8e18ff */
[----:B------:R-:W-:Y:S01]  /*1e30*/  LOP3.LUT R12, R12, UR6, RZ, 0x3c, !PT ;  /* 0x000000060c0c7c12 */ /* 0x000fe2000f8e3cff */
[----:B------:R-:W-:Y:S02]  /*1e40*/  UIADD3 UR6, UP1, UPT, UR40, 0x80, URZ ;  /* 0x0000008028067890 */ /* 0x000fe4000ff3e0ff */
[----:B------:R-:W-:Y:S01]  /*1e50*/  ULEA UR8, UR8, UR14, 0x2 ;  /* 0x0000000e08087291 */ /* 0x000fe2000f8e10ff */
[----:B--2---:R-:W-:Y:S01]  /*1e60*/  SHF.L.U32 R0, R12, 0x1f, RZ ;  /* 0x0000001f0c007819 */ /* 0x004fe200000006ff */
[----:B------:R-:W-:Y:S02]  /*1e70*/  UIADD3 UR34, UPT, UPT, UR26, -0x20, URZ ;  /* 0xffffffe01a227890 */ /* 0x000fe4000fffe0ff */
[----:B------:R-:W-:Y:S01]  /*1e80*/  ULOP3.LUT UR33, UR33, 0xfefffff8, URZ, 0xc0, !UPT ;  /* 0xfefffff821217892 */ /* 0x000fe2000f8ec0ff */
[----:B------:R4:W1:Y:S01]  /*1e90*/  SYNCS.PHASECHK.TRANS64.TRYWAIT P0, [UR5+0x40], R0 ;  /* 0x00004000ff0075a7 */ /* 0x0008620008001105 */
[----:B------:R-:W-:-:S02]  /*1ea0*/  UIADD3.X UR7, UPT, UPT, URZ, UR41, URZ, UP1, !UPT ;  /* 0x00000029ff077290 */ /* 0x000fc40008ffe4ff */
[----:B------:R-:W-:Y:S02]  /*1eb0*/  UIADD3 UR32, UPT, UPT, UR24, 0x6400, URZ ;  /* 0x0000640018207890 */ /* 0x000fe4000fffe0ff */
[----:B------:R-:W-:Y:S02]  /*1ec0*/  UIADD3 UR24, UPT, UPT, UR24, 0x8400, URZ ;  /* 0x0000840018187890 */ /* 0x000fe4000fffe0ff */
[----:B------:R-:W-:Y:S02]  /*1ed0*/  UIADD3.X UR5, UPT, UPT, URZ, UR41, URZ, UP0, !UPT ;  /* 0x00000029ff057290 */ /* 0x000fe400087fe4ff */
[----:B------:R-:W-:Y:S02]  /*1ee0*/  UIADD3 UR16, UPT, UPT, UR8, 0x26400, URZ ;  /* 0x0002640008107890 */ /* 0x000fe4000fffe0ff */
[----:B------:R-:W-:Y:S02]  /*1ef0*/  UPRMT UR13, URZ, 0x5410, UR29 ;  /* 0x00005410ff0d7896 */ /* 0x000fe4000800001d */
[----:B------:R-:W-:Y:S01]  /*1f00*/  UIADD3 UR8, UPT, UPT, UR8, 0x27400, URZ ;  /* 0x0002740008087890 */ /* 0x000fe2000fffe0ff */
[----:B------:R-:W-:Y:S01]  /*1f10*/  UMOV UR22, 0x0 ;  /* 0x0000000000167882 */ /* 0x000fe20000000000 */
[----:B------:R-:W-:Y:S01]  /*1f20*/  UMOV UR23, 0x10000000 ;  /* 0x1000000000177882 */ /* 0x000fe20000000000 */
[----:B------:R-:W-:Y:S01]  /*1f30*/  UMOV UR27, UR35 ;  /* 0x00000023001b7c82 */ /* 0x000fe20008000000 */
[----:B------:R-:W-:Y:S01]  /*1f40*/  UMOV UR28, UR36 ;  /* 0x00000024001c7c82 */ /* 0x000fe20008000000 */
[----:B------:R-:W-:Y:S01]  /*1f50*/  UMOV UR25, UR33 ;  /* 0x0000002100197c82 */ /* 0x000fe20008000000 */
[----:B------:R-:W-:Y:S01]  /*1f60*/  UMOV UR20, UR36 ;  /* 0x0000002400147c82 */ /* 0x000fe20008000000 */
[----:B------:R-:W-:Y:S01]  /*1f70*/  UMOV UR17, UR33 ;  /* 0x0000002100117c82 */ /* 0x000fe20008000000 */
[----:B------:R-:W-:Y:S01]  /*1f80*/  UMOV UR18, UR34 ;  /* 0x0000002200127c82 */ /* 0x000fe20008000000 */
[----:B------:R-:W-:Y:S01]  /*1f90*/  UTMALDG.3D.2CTA [UR32], [UR6], desc[UR22] ;  /* 0x00001620060075b4 */ /* 0x000fe20008211000 */
[----:B------:R-:W-:Y:S01]  /*1fa0*/  UMOV UR10, UR26 ;  /* 0x0000001a000a7c82 */ /* 0x000fe20008000000 */
[----:B------:R-:W-:Y:S01]  /*1fb0*/  UMOV UR11, UR19 ;  /* 0x00000013000b7c82 */ /* 0x000fe20008000000 */
[----:B------:R-:W-:Y:S01]  /*1fc0*/  UMOV UR12, UR36 ;  /* 0x00000024000c7c82 */ /* 0x000fe20008000000 */
[----:B------:R-:W-:Y:S01]  /*1fd0*/  UMOV UR9, UR33 ;  /* 0x0000002100097c82 */ /* 0x000fe20008000000 */
[----:B------:R2:W-:Y:S01]  /*1fe0*/  UTMALDG.3D.2CTA [UR24], [UR6], desc[UR22] ;  /* 0x00001618060075b4 */ /* 0x0005e20008211000 */
[----:B------:R-:W-:Y:S01]  /*1ff0*/  UTMALDG.3D.MULTICAST.2CTA [UR16], [UR4], UR13, desc[UR22] ;  /* 0x00001610040073b4 */ /* 0x000fe2000821180d */
[----:B------:R3:W-:Y:S01]  /*2000*/  UTMALDG.3D.MULTICAST.2CTA [UR8], [UR4], UR13, desc[UR22] ;  /* 0x00001608040073b4 */ /* 0x0007e2000821180d */
[----:B--2---:R-:W-:Y:S01]  /*2010*/  UIADD3 UR26, UPT, UPT, UR26, 0x40, URZ ;  /* 0x000000401a1a7890 */ /* 0x004fe2000fffe0ff */
[----:B---3--:R-:W-:Y:S01]  /*2020*/  UMOV UR13, UR43 ;  /* 0x0000002b000d7c82 */ /* 0x008fe20008000000 */
[----:B------:R-:W-:Y:S01]  /*2030*/  UMOV UR4, UR15 ;  /* 0x0000000f00047c82 */ /* 0x000fe20008000000 */
[----:B----4-:R-:W-:Y:S09]  /*2040*/  BRA.U UP2, `(.L_x_31) ;  /* 0xfffffffd02147547 */ /* 0x010ff2000b83ffff */
.L_x_25:
[----:B------:R-:W-:Y:S01]  /*2050*/  ULEA UR4, UR15, UR14, 0x3 ;  /* 0x0000000e0f047291 */ /* 0x000fe2000f8e18ff */
[----:B--2---:R-:W-:Y:S01]  /*2060*/  SHF.L.U32 R0, R12, 0x1f, RZ ;  /* 0x0000001f0c007819 */ /* 0x004fe200000006ff */
[----:B------:R-:W-:Y:S01]  /*2070*/  @!P1 SYNCS.ARRIVE.TRANS64.A1T0 RZ, [UR14+0xb8], RZ ;  /* 0x0000b8ffffff99a7 */ /* 0x000fe2000810000e */
[----:B------:R-:W-:-:S06]  /*2080*/  UISETP.GT.AND UP0, UPT, UR49, UR48, UPT ;  /* 0x000000303100728c */ /* 0x000fcc000bf04270 */
[----:B------:R2:W4:Y:S03]  /*2090*/  SYNCS.PHASECHK.TRANS64.TRYWAIT P1, [UR4+0x40], R0 ;  /* 0x00004000ff0075a7 */ /* 0x0005260008021104 */
[----:B------:R-:W-:Y:S05]  /*20a0*/  BRA.U !UP0, `(.L_x_32) ;  /* 0x0000000508047547 */ /* 0x000fea000b800000 */
[----:B------:R-:W-:Y:S01]  /*20b0*/  UIADD3 UR37, UPT, UPT, UR52, UR13, URZ ;  /* 0x0000000d34257290 */ /* 0x000fe2000fffe0ff */
[----:B------:R-:W-:-:S11]  /*20c0*/  UMOV UR6, UR15 ;  /* 0x0000000f00067c82 */ /* 0x000fd60008000000 */
.L_x_40:
[----:B------:R-:W-:Y:S01]  /*20d0*/  ULEA UR7, UR6, UR14, 0x3 ;  /* 0x0000000e06077291 */ /* 0x000fe2000f8e18ff */
[----:B----4-:R-:W-:Y:S01]  /*20e0*/  @P3 MOV R2, 0xc000 ;  /* 0x0000c00000023802 */ /* 0x010fe20000000f00 */
[----:B-12-4-:R-:W-:Y:S10]  /*20f0*/  @P1 BRA `(.L_x_33) ;  /* 0x00000000000c1947 */ /* 0x016ff40003800000 */
[----:B------:R-:W-:-:S04]  /*2100*/  SHF.L.U32 R3, R12, 0x1f, RZ ;  /* 0x0000001f0c037819 */ /* 0x000fc800000006ff */
[----:B-1-3--:R-:W1:Y:S02]  /*2110*/  SYNCS.PHASECHK.TRANS64.TRYWAIT P0, [UR7+0x40], R3 ;  /* 0x00004003ff0075a7 */ /* 0x00ae640008001107 */
[----:B-1----:R-:W-:Y:S05]  /*2120*/  @!P0 BRA `(.L_x_34) ;  /* 0x0000006400508947 */ /* 0x002fea0003800000 */
.L_x_33:
[----:B------:R4:W-:Y:S01]  /*2130*/  @P3 SYNCS.ARRIVE.TRANS64 RZ, [UR7], R2 ;  /* 0x00000002ffff39a7 */ /* 0x0009e20008000007 */
[----:B------:R-:W-:-:S04]  /*2140*/  ULOP3.LUT UR4, UR31, 0x2, URZ, 0xfc, !UPT ;  /* 0x000000021f047892 */ /* 0x000fc8000f8efcff */
[----:B------:R-:W-:-:S09]  /*2150*/  UISETP.NE.AND UP0, UPT, UR4, 0x2, UPT ;  /* 0x000000020400788c */ /* 0x000fd2000bf05270 */
[----:B------:R-:W-:Y:S05]  /*2160*/  BRA.U UP0, `(.L_x_35) ;  /* 0x0000000100047547 */ /* 0x000fea000b800000 */
[----:B-1----:R-:W-:Y:S05]  /*2170*/  BPT.TRAP 0x1 ;  /* 0x000000040000795c */ /* 0x002fea0000300000 */
.L_x_35:
[----:B------:R-:W-:Y:S04]  /*2180*/  BSSY.RECONVERGENT B0, `(.L_x_36) ;  /* 0x0000003000007945 */ /* 0x000fe80003800200 */
[----:B------:R-:W-:Y:S05]  /*2190*/  @!P2 BRA `(.L_x_37) ;  /* 0x000000000004a947 */ /* 0x000fea0003800000 */
[----:B-1----:R-:W-:Y:S05]  /*21a0*/  BPT.TRAP 0x1 ;  /* 0x000000040000795c */ /* 0x002fea0000300000 */
.L_x_37:
[----:B-1----:R-:W-:Y:S05]  /*21b0*/  BSYNC.RECONVERGENT B0 ;  /* 0x0000000000007941 */ /* 0x002fea0003800200 */
.L_x_36:
[----:B------:R-:W-:Y:S01]  /*21c0*/  UIADD3 UR4, UPT, UPT, UR6, 0x1, URZ ;  /* 0x0000000106047890 */ /* 0x000fe2000fffe0ff */
[----:B------:R-:W-:Y:S01]  /*21d0*/  BSSY.RECONVERGENT B0, `(.L_x_38) ;  /* 0x000002a000007945 */ /* 0x000fe20003800200 */
[----:B---3--:R-:W-:Y:S02]  /*21e0*/  ELECT P0, URZ, PT ;  /* 0x0000000000ff782f */ /* 0x008fe40003800000 */
[----:B------:R-:W-:-:S04]  /*21f0*/  UISETP.NE.AND UP0, UPT, UR4, 0x8, UPT ;  /* 0x000000080400788c */ /* 0x000fc8000bf05270 */
[----:B------:R-:W-:Y:S02]  /*2200*/  USEL UR5, URZ, 0x1, UP0 ;  /* 0x00000001ff057887 */ /* 0x000fe40008000000 */
[----:B------:R-:W-:-:S04]  /*2210*/  USEL UR15, UR4, URZ, UP0 ;  /* 0x000000ff040f7287 */ /* 0x000fc80008000000 */
[----:B------:R-:W-:Y:S01]  /*2220*/  ULEA UR4, UR15, UR14, 0x3 ;  /* 0x0000000e0f047291 */ /* 0x000fe2000f8e18ff */
[----:B------:R-:W-:-:S04]  /*2230*/  LOP3.LUT R12, R12, UR5, RZ, 0x3c, !PT ;  /* 0x000000050c0c7c12 */ /* 0x000fc8000f8e3cff */
[----:B--2---:R-:W-:-:S04]  /*2240*/  SHF.L.U32 R0, R12, 0x1f, RZ ;  /* 0x0000001f0c007819 */ /* 0x004fc800000006ff */
[----:B------:R1:W2:Y:S01]  /*2250*/  SYNCS.PHASECHK.TRANS64.TRYWAIT P1, [UR4+0x40], R0 ;  /* 0x00004000ff0075a7 */ /* 0x0002a20008021104 */
[----:B------:R-:W-:Y:S05]  /*2260*/  @!P0 BRA `(.L_x_39) ;  /* 0x0000000000808947 */ /* 0x000fea0003800000 */
[----:B------:R-:W-:Y:S02]  /*2270*/  ULEA UR8, UR6, UR30, 0xb ;  /* 0x0000001e06087291 */ /* 0x000fe4000f8e58ff */
[----:B------:R-:W-:Y:S02]  /*2280*/  ULEA UR24, UR6, UR14, 0xe ;  /* 0x0000000e06187291 */ /* 0x000fe4000f8e70ff */
[----:B------:R-:W-:Y:S02]  /*2290*/  UIADD3 UR4, UP1, UPT, UR40, 0x80, URZ ;  /* 0x0000008028047890 */ /* 0x000fe4000ff3e0ff */
[----:B------:R-:W-:Y:S02]  /*22a0*/  USHF.L.U32 UR34, UR13, 0x6, URZ ;  /* 0x000000060d227899 */ /* 0x000fe400080006ff */
[----:B------:R-:W-:Y:S02]  /*22b0*/  UIADD3 UR22, UP0, UPT, UR40, 0x180, URZ ;  /* 0x0000018028167890 */ /* 0x000fe4000ff1e0ff */
[----:B------:R-:W-:-:S02]  /*22c0*/  ULEA UR8, UR8, UR14, 0x2 ;  /* 0x0000000e08087291 */ /* 0x000fc4000f8e10ff */
[----:B------:R-:W-:Y:S02]  /*22d0*/  ULOP3.LUT UR33, UR7, 0xfefffff8, URZ, 0xc0, !UPT ;  /* 0xfefffff807217892 */ /* 0x000fe4000f8ec0ff */
[----:B------:R-:W-:Y:S02]  /*22e0*/  UIADD3.X UR5, UPT, UPT, URZ, UR41, URZ, UP1, !UPT ;  /* 0x00000029ff057290 */ /* 0x000fe40008ffe4ff */
[----:B------:R-:W-:Y:S02]  /*22f0*/  UIADD3 UR32, UPT, UPT, UR24, 0x6400, URZ ;  /* 0x0000640018207890 */ /* 0x000fe4000fffe0ff */
[----:B------:R-:W-:Y:S02]  /*2300*/  UIADD3 UR26, UPT, UPT, UR34, 0x20, URZ ;  /* 0x00000020221a7890 */ /* 0x000fe4000fffe0ff */
[----:B------:R-:W-:Y:S02]  /*2310*/  UIADD3 UR24, UPT, UPT, UR24, 0x8400, URZ ;  /* 0x0000840018187890 */ /* 0x000fe4000fffe0ff */
[----:B------:R-:W-:-:S02]  /*2320*/  UIADD3.X UR23, UPT, UPT, URZ, UR41, URZ, UP0, !UPT ;  /* 0x00000029ff177290 */ /* 0x000fc400087fe4ff */
        /* <DEDUP_REMOVED lines=11> */
[----:B------:R3:W-:Y:S01]  /*23e0*/  UTMALDG.3D.2CTA [UR32], [UR4], desc[UR38] ;  /* 0x00002620040075b4 */ /* 0x0007e20008211000 */
[----:B------:R-:W-:Y:S01]  /*23f0*/  UMOV UR11, UR19 ;  /* 0x00000013000b7c82 */ /* 0x000fe20008000000 */
[----:B------:R-:W-:Y:S01]  /*2400*/  UMOV UR12, UR36 ;  /* 0x00000024000c7c82 */ /* 0x000fe20008000000 */
[----:B------:R-:W-:Y:S01]  /*2410*/  UMOV UR9, UR33 ;  /* 0x0000002100097c82 */ /* 0x000fe20008000000 */
[----:B------:R-:W-:Y:S01]  /*2420*/  UMOV UR10, UR26 ;  /* 0x0000001a000a7c82 */ /* 0x000fe20008000000 */
[----:B------:R3:W-:Y:S01]  /*2430*/  UTMALDG.3D.2CTA [UR24], [UR4], desc[UR38] ;  /* 0x00002618040075b4 */ /* 0x0007e20008211000 */
[----:B------:R3:W-:Y:S01]  /*2440*/  UTMALDG.3D.MULTICAST.2CTA [UR16], [UR22], UR21, desc[UR38] ;  /* 0x00002610160073b4 */ /* 0x0007e20008211815 */
[----:B------:R3:W-:Y:S02]  /*2450*/  UTMALDG.3D.MULTICAST.2CTA [UR8], [UR22], UR21, desc[UR38] ;  /* 0x00002608160073b4 */ /* 0x0007e40008211815 */
[----:B---3--:R-:W-:Y:S01]  /*2460*/  NOP ;  /* 0x0000000000007918 */ /* 0x008fe20000000000 */
.L_x_39:
[----:B------:R-:W-:Y:S05]  /*2470*/  BSYNC.RECONVERGENT B0 ;  /* 0x0000000000007941 */ /* 0x000fea0003800200 */
.L_x_38:
[----:B------:R-:W-:Y:S01]  /*2480*/  UIADD3 UR13, UPT, UPT, UR13, 0x1, URZ ;  /* 0x000000010d0d7890 */ /* 0x000fe2000fffe0ff */
[----:B------:R-:W-:-:S03]  /*2490*/  UMOV UR6, UR15 ;  /* 0x0000000f00067c82 */ /* 0x000fc60008000000 */
[----:B------:R-:W-:-:S09]  /*24a0*/  UISETP.NE.AND UP0, UPT, UR13, UR37, UPT ;  /* 0x000000250d00728c */ /* 0x000fd2000bf05270 */
[----:B------:R-:W-:Y:S05]  /*24b0*/  BRA.U UP0, `(.L_x_40) ;  /* 0xfffffffd00047547 */ /* 0x000fea000b83ffff */
.L_x_32:
[C---:B------:R-:W-:Y:S01]  /*24c0*/  LEA R3, R11.reuse, UR14, 0x3 ;  /* 0x0000000e0b037c11 */ /* 0x040fe2000f8e18ff */
[----:B------:R-:W-:Y:S01]  /*24d0*/  NOP ;  /* 0x0000000000007918 */ /* 0x000fe20000000000 */
[----:B-12---:R-:W-:Y:S02]  /*24e0*/  SHF.L.U32 R0, R10, 0x1f, RZ ;  /* 0x0000001f0a007819 */ /* 0x006fe400000006ff */
[----:B------:R-:W-:Y:S02]  /*24f0*/  LEA R5, R11, UR14, 0x4 ;  /* 0x0000000e0b057c11 */ /* 0x000fe4000f8e20ff */
[----:B---3--:R-:W1:Y:S02]  /*2500*/  SYNCS.PHASECHK.TRANS64.TRYWAIT P0, [R3+URZ+0xc0], R0 ;  /* 0x0000c000030075a7 */ /* 0x008e6400080011ff */
[----:B-1----:R-:W-:Y:S05]  /*2510*/  @!P0 BRA `(.L_x_41) ;  /* 0x00000060006c8947 */ /* 0x002fea0003800000 */
.L_x_142:
[----:B------:R-:W2:Y:S01]  /*2520*/  LDS.128 R4, [R5+0x150] ;  /* 0x0001500005047984 */ /* 0x000ea20000000c00 */
[----:B------:R-:W-:Y:S01]  /*2530*/  UISETP.GE.AND UP0, UPT, UR42, 0x1, UPT ;  /* 0x000000012a00788c */ /* 0x000fe2000bf06270 */
[----:B------:R-:W-:Y:S01]  /*2540*/  @!PT LDS RZ, [RZ] ;  /* 0x00000000fffff984 */ /* 0x000fe20000000800 */
[----:B------:R-:W-:Y:S01]  /*2550*/  @!PT LDS RZ, [RZ] ;  /* 0x00000000fffff984 */ /* 0x000fe20000000800 */
[----:B------:R-:W-:Y:S01]  /*2560*/  @!PT LDS RZ, [RZ] ;  /* 0x00000000fffff984 */ /* 0x000fe20000000800 */
[----:B------:R-:W-:Y:S01]  /*2570*/  @!PT LDS RZ, [RZ] ;  /* 0x00000000fffff984 */ /* 0x000fe20000000800 */
[----:B------:R3:W-:Y:S06]  /*2580*/  MEMBAR.ALL.CTA ;  /* 0x0000000000007992 */ /* 0x0007ec0000008000 */
[----:B---3--:R-:W3:Y:S01]  /*2590*/  FENCE.VIEW.ASYNC.S ;  /* 0x00000000000073c6 */ /* 0x008ee20000000000 */
[----:B--2---:R-:W-:-:S13]  /*25a0*/  LOP3.LUT P0, RZ, R6, 0x1, RZ, 0xc0, !PT ;  /* 0x0000000106ff7812 */ /* 0x004fda000780c0ff */
[----:B---3--:R-:W-:Y:S01]  /*25b0*/  VOTEU.ANY UP1, P0 ;  /* 0x0000000000ff7886 */ /* 0x008fe20000020100 */
[----:B------:R-:W-:-:S13]  /*25c0*/  PLOP3.LUT P0, PT, PT, PT, UP1, 0x80, 0x8 ;  /* 0x000000000008781c */ /* 0x000fda0003f0f018 */
[----:B-1----:R-:W-:Y:S02]  /*25d0*/  @P0 LOP3.LUT R0, R5, 0xffff, RZ, 0xc0, !PT ;  /* 0x0000ffff05000812 */ /* 0x002fe400078ec0ff */
[----:B----4-:R-:W-:Y:S02]  /*25e0*/  @P0 MOV R2, R4 ;  /* 0x0000000400020202 */ /* 0x010fe40000000f00 */
[----:B------:R-:W-:Y:S01]  /*25f0*/  @P0 R2UR UR5, R0 ;  /* 0x00000000000502ca */ /* 0x000fe200000e0000 */
[----:B------:R-:W-:Y:S01]  /*2600*/  VIADD R0, R3, 0xd0 ;  /* 0x000000d003007836 */ /* 0x000fe20000000000 */
[----:B------:R-:W-:Y:S02]  /*2610*/  @P0 SHF.R.U32.HI R4, RZ, 0x10, R5 ;  /* 0x00000010ff040819 */ /* 0x000fe40000011605 */
[----:B------:R-:W-:Y:S02]  /*2620*/  @P0 R2UR UR6, R2 ;  /* 0x00000000020602ca */ /* 0x000fe400000e0000 */
[----:B------:R-:W-:-:S02]  /*2630*/  PRMT R0, RZ, 0x654, R0 ;  /* 0x00000654ff007816 */ /* 0x000fc40000000000 */
[----:B------:R-:W-:Y:S02]  /*2640*/  @P0 R2UR UR4, R4 ;  /* 0x00000000040402ca */ /* 0x000fe400000e0000 */
[----:B------:R1:W-:Y:S03]  /*2650*/  SYNCS.ARRIVE.TRANS64.RED.A1T0 RZ, [R0+URZ], RZ ;  /* 0x000000ff00ff79a7 */ /* 0x0003e600081004ff */
[----:B------:R-:W-:-:S04]  /*2660*/  @UP1 UMOV UR44, UR5 ;  /* 0x00000005002c1c82 */ /* 0x000fc80008000000 */
[----:B------:R-:W-:-:S04]  /*2670*/  @UP1 UMOV UR45, UR6 ;  /* 0x00000006002d1c82 */ /* 0x000fc80008000000 */
[----:B------:R-:W-:Y:S01]  /*2680*/  @UP1 UMOV UR36, UR4 ;  /* 0x0000000400241c82 */ /* 0x000fe20008000000 */
[----:B------:R-:W-:Y:S05]  /*2690*/  BRA.U !UP0, `(.L_x_42) ;  /* 0x0000000108d47547 */ /* 0x000fea000b800000 */
[----:B------:R-:W2:Y:S01]  /*26a0*/  LDCU.128 UR16, c[0x0][0xb10] ;  /* 0x00016200ff1077ac */ /* 0x000ea20008000c00 */
[----:B------:R-:W3:Y:S01]  /*26b0*/  LDCU UR23, c[0x0][0xb20] ;  /* 0x00016400ff1777ac */ /* 0x000ee20008000800 */
[----:B------:R-:W4:Y:S01]  /*26c0*/  LDCU UR22, c[0x0][0xb0c] ;  /* 0x00016180ff1677ac */ /* 0x000f220008000800 */
[----:B------:R-:W1:Y:S01]  /*26d0*/  LDCU.64 UR8, c[0x0][0xb28] ;  /* 0x00016500ff0877ac */ /* 0x000e620008000a00 */
[----:B------:R-:W-:Y:S02]  /*26e0*/  UISETP.NE.AND UP3, UPT, UR42, 0x1, UPT ;  /* 0x000000012a00788c */ /* 0x000fe4000bf65270 */
[----:B--2---:R-:W-:Y:S02]  /*26f0*/  UIMAD.WIDE.U32 UR6, UR46, UR19, URZ ;  /* 0x000000132e0672a5 */ /* 0x004fe4000f8e00ff */
[----:B------:R-:W-:Y:S02]  /*2700*/  UIMAD.WIDE.U32 UR4, UR47, UR16, URZ ;  /* 0x000000102f0472a5 */ /* 0x000fe4000f8e00ff */
[----:B------:R-:W-:-:S02]  /*2710*/  UISETP.NE.AND UP0, UPT, UR18, 0x1, UPT ;  /* 0x000000011200788c */ /* 0x000fc4000bf05270 */
[----:B------:R-:W-:Y:S01]  /*2720*/  UIMAD.WIDE.U32 UR20, UR44, UR19, URZ ;  /* 0x000000132c1472a5 */ /* 0x000fe2000f8e00ff */
[----:B------:R-:W-:Y:S02]  /*2730*/  UMOV UR6, UR7 ;  /* 0x0000000700067c82 */ /* 0x000fe40008000000 */
[----:B------:R-:W-:Y:S01]  /*2740*/  UMOV UR4, UR5 ;  /* 0x0000000500047c82 */ /* 0x000fe20008000000 */
[----:B---3--:R-:W-:Y:S02]  /*2750*/  USHF.R.U32.HI UR6, URZ, UR23, UR6 ;  /* 0x00000017ff067299 */ /* 0x008fe40008011606 */
[----:B----4-:R-:W-:Y:S02]  /*2760*/  UISETP.NE.AND UP2, UPT, UR22, 0x1, UPT ;  /* 0x000000011600788c */ /* 0x010fe4000bf45270 */
[----:B------:R-:W-:Y:S02]  /*2770*/  USHF.R.U32.HI UR4, URZ, UR17, UR4 ;  /* 0x00000011ff047299 */ /* 0x000fe40008011604 */
[----:B------:R-:W-:-:S02]  /*2780*/  USEL UR5, UR46, UR6, !UP0 ;  /* 0x000000062e057287 */ /* 0x000fc4000c000000 */
[----:B------:R-:W-:Y:S02]  /*2790*/  USEL UR6, UR47, UR4, !UP2 ;  /* 0x000000042f067287 */ /* 0x000fe4000d000000 */
[----:B-1----:R-:W-:Y:S01]  /*27a0*/  UIMAD.WIDE.U32 UR10, UR5, UR8, URZ ;  /* 0x00000008050a72a5 */ /* 0x002fe2000f8e00ff */
[----:B------:R-:W-:Y:S01]  /*27b0*/  UMOV UR4, UR21 ;  /* 0x0000001500047c82 */ /* 0x000fe20008000000 */
[----:B------:R-:W-:Y:S02]  /*27c0*/  UIMAD.WIDE.U32 UR12, UR45, UR16, URZ ;  /* 0x000000102d0c72a5 */ /* 0x000fe4000f8e00ff */
[----:B------:R-:W-:-:S03]  /*27d0*/  UIMAD.WIDE.U32 UR20, UR6, UR8, URZ ;  /* 0x00000008061472a5 */ /* 0x000fc6000f8e00ff */
[----:B------:R-:W-:Y:S01]  /*27e0*/  UMOV UR10, UR11 ;  /* 0x0000000b000a7c82 */ /* 0x000fe20008000000 */
[----:B------:R-:W-:Y:S02]  /*27f0*/  USHF.R.U32.HI UR4, URZ, UR23, UR4 ;  /* 0x00000017ff047299 */ /* 0x000fe40008011604 */
[----:B------:R-:W-:Y:S01]  /*2800*/  @UP3 USHF.R.U32.HI UR5, URZ, UR9, UR10 ;  /* 0x00000009ff053299 */ /* 0x000fe2000801160a */
[----:B------:R-:W-:Y:S01]  /*2810*/  UMOV UR12, UR13 ;  /* 0x0000000d000c7c82 */ /* 0x000fe20008000000 */
[----:B------:R-:W-:Y:S01]  /*2820*/  UMOV UR20, UR21 ;  /* 0x0000001500147c82 */ /* 0x000fe20008000000 */
[----:B------:R-:W-:Y:S02]  /*2830*/  USHF.R.U32.HI UR17, URZ, UR17, UR12 ;  /* 0x00000011ff117299 */ /* 0x000fe4000801160c */
[----:B------:R-:W-:Y:S02]  /*2840*/  USEL UR4, UR44, UR4, !UP0 ;  /* 0x000000042c047287 */ /* 0x000fe4000c000000 */
[----:B------:R-:W-:-:S02]  /*2850*/  @UP3 USHF.R.U32.HI UR6, URZ, UR9, UR20 ;  /* 0x00000009ff063299 */ /* 0x000fc40008011614 */
[----:B------:R-:W-:Y:S02]  /*2860*/  UIMAD UR7, UR42, UR5, URZ ;  /* 0x000000052a0772a4 */ /* 0x000fe4000f8e02ff */
[----:B------:R-:W-:Y:S02]  /*2870*/  USEL UR5, UR45, UR17, !UP2 ;  /* 0x000000112d057287 */ /* 0x000fe4000d000000 */
[----:B------:R-:W-:Y:S02]  /*2880*/  UIMAD UR10, UR42, UR6, URZ ;  /* 0x000000062a0a72a4 */ /* 0x000fe4000f8e02ff */
[----:B------:R-:W-:Y:S02]  /*2890*/  UISETP.GE.AND UP0, UPT, UR4, UR7, UPT ;  /* 0x000000070400728c */ /* 0x000fe4000bf06270 */
[----:B------:R-:W-:Y:S02]  /*28a0*/  UIMAD.WIDE.U32 UR12, UR4, UR8, URZ ;  /* 0x00000008040c72a5 */ /* 0x000fe4000f8e00ff */
[----:B------:R-:W-:-:S02]  /*28b0*/  UISETP.GE.OR UP0, UPT, UR5, UR10, UP0 ;  /* 0x0000000a0500728c */ /* 0x000fc40008706670 */
[----:B------:R-:W-:Y:S02]  /*28c0*/  UIMAD.WIDE.U32 UR10, UR5, UR8, URZ ;  /* 0x00000008050a72a5 */ /* 0x000fe4000f8e00ff */
[----:B------:R-:W-:Y:S01]  /*28d0*/  UIADD3 UR12, UPT, UPT, -UR4, URZ, URZ ;  /* 0x000000ff040c7290 */ /* 0x000fe2000fffe1ff */
[----:B------:R-:W-:Y:S01]  /*28e0*/  UMOV UR8, UR13 ;  /* 0x0000000d00087c82 */ /* 0x000fe20008000000 */
[----:B------:R-:W-:Y:S02]  /*28f0*/  UIADD3 UR10, UPT, UPT, -UR5, URZ, URZ ;  /* 0x000000ff050a7290 */ /* 0x000fe4000fffe1ff */
        /* <DEDUP_REMOVED lines=15> */
.L_x_42:
[----:B------:R-:W2:Y:S02]  /*29f0*/  LDCU UR4, c[0x0][0xb30] ;  /* 0x00016600ff0477ac */ /* 0x000ea40008000800 */
[----:B--2---:R-:W-:-:S09]  /*2a00*/  UISETP.NE.AND UP0, UPT, UR4, 0x1, UPT ;  /* 0x000000010400788c */ /* 0x004fd2000bf05270 */
[----:B------:R-:W-:Y:S05]  /*2a10*/  BRA.U UP0, `(.L_x_43) ;  /* 0x0000000100447547 */ /* 0x000fea000b800000 */
[----:B------:R-:W2:Y:S01]  /*2a20*/  LDCU.128 UR8, c[0x0][0xb10] ;  /* 0x00016200ff0877ac */ /* 0x000ea20008000c00 */
[----:B------:R-:W3:Y:S01]  /*2a30*/  LDCU UR12, c[0x0][0xb0c] ;  /* 0x00016180ff0c77ac */ /* 0x000ee20008000800 */
[----:B------:R-:W4:Y:S01]  /*2a40*/  LDCU UR13, c[0x0][0xb20] ;  /* 0x00016400ff0d77ac */ /* 0x000f220008000800 */
[----:B--2---:R-:W-:Y:S02]  /*2a50*/  UIMAD.WIDE.U32 UR6, UR45, UR8, URZ ;  /* 0x000000082d0672a5 */ /* 0x004fe4000f8e00ff */
[----:B------:R-:W-:Y:S02]  /*2a60*/  UIMAD.WIDE.U32 UR4, UR44, UR11, URZ ;  /* 0x0000000b2c0472a5 */ /* 0x000fe4000f8e00ff */
[----:B---3--:R-:W-:Y:S02]  /*2a70*/  UISETP.NE.AND UP2, UPT, UR12, 0x1, UPT ;  /* 0x000000010c00788c */ /* 0x008fe4000bf45270 */
[----:B------:R-:W-:Y:S01]  /*2a80*/  UISETP.NE.AND UP0, UPT, UR10, 0x1, UPT ;  /* 0x000000010a00788c */ /* 0x000fe2000bf05270 */
[----:B------:R-:W-:-:S02]  /*2a90*/  UMOV UR6, UR7 ;  /* 0x0000000700067c82 */ /* 0x000fc40008000000 */
[----:B------:R-:W-:Y:S01]  /*2aa0*/  UMOV UR4, UR5 ;  /* 0x0000000500047c82 */ /* 0x000fe20008000000 */
[----:B------:R-:W-:Y:S02]  /*2ab0*/  USHF.R.U32.HI UR9, URZ, UR9, UR6 ;  /* 0x00000009ff097299 */ /* 0x000fe40008011606 */
[----:B----4-:R-:W-:Y:S02]  /*2ac0*/  USHF.R.U32.HI UR4, URZ, UR13, UR4 ;  /* 0x0000000dff047299 */ /* 0x010fe40008011604 */
[----:B------:R-:W-:Y:S02]  /*2ad0*/  USEL UR5, UR45, UR9, !UP2 ;  /* 0x000000092d057287 */ /* 0x000fe4000d000000 */
[----:B------:R-:W-:-:S04]  /*2ae0*/  USEL UR4, UR44, UR4, !UP0 ;  /* 0x000000042c047287 */ /* 0x000fc8000c000000 */
[----:B------:R-:W-:Y:S02]  /*2af0*/  UIADD3 UR6, UPT, UPT, UR5, -UR4, URZ ;  /* 0x8000000405067290 */ /* 0x000fe4000fffe0ff */
[----:B------:R-:W-:Y:S02]  /*2b00*/  UIADD3 UR4, UPT, UPT, -UR5, UR4, URZ ;  /* 0x0000000405047290 */ /* 0x000fe4000fffe1ff */
[----:B------:R-:W-:Y:S02]  /*2b10*/  UIMAD UR44, UR6, UR10, UR44 ;  /* 0x0000000a062c72a4 */ /* 0x000fe4000f8e022c */
[----:B------:R-:W-:-:S12]  /*2b20*/  UIMAD UR45, UR4, UR12, UR45 ;  /* 0x0000000c042d72a4 */ /* 0x000fd8000f8e022d */
.L_x_43:
[----:B------:R-:W-:Y:S01]  /*2b30*/  VIADD R11, R11, 0x1 ;  /* 0x000000010b0b7836 */ /* 0x000fe20000000000 */
[----:B------:R-:W-:Y:S02]  /*2b40*/  R2UR UR5, R59 ;  /* 0x000000003b0572ca */ /* 0x000fe400000e0000 */
[----:B------:R-:W-:Y:S02]  /*2b50*/  R2UR UR4, R58 ;  /* 0x000000003a0472ca */ /* 0x000fe400000e0000 */
[C---:B------:R-:W-:Y:S02]  /*2b60*/  ISETP.NE.AND P0, PT, R11.reuse, 0x2, PT ;  /* 0x000000020b00780c */ /* 0x040fe40003f05270 */
[----:B------:R-:W-:Y:S02]  /*2b70*/  PLOP3.LUT P1, PT, PT, PT, PT, 0x80, 0x8 ;  /* 0x000000000008781c */ /* 0x000fe40003f2f070 */
[----:B------:R-:W-:Y:S02]  /*2b80*/  SEL R3, RZ, 0x1, P0 ;  /* 0x00000001ff037807 */ /* 0x000fe40000000000 */
[----:B------:R-:W-:-:S02]  /*2b90*/  SEL R11, R11, RZ, P0 ;  /* 0x000000ff0b0b7207 */ /* 0x000fc40000000000 */
[----:B------:R-:W-:Y:S01]  /*2ba0*/  LOP3.LUT R10, R10, R3, RZ, 0x3c, !PT ;  /* 0x000000030a0a7212 */ /* 0x000fe200078e3cff */
[----:B------:R-:W-:Y:S02]  /*2bb0*/  UIADD3 UR27, UPT, UPT, UR45, UR5, URZ ;  /* 0x000000052d1b7290 */ /* 0x000fe4000fffe0ff */
[----:B------:R-:W-:Y:S01]  /*2bc0*/  UIADD3 UR26, UPT, UPT, UR44, UR4, URZ ;  /* 0x000000042c1a7290 */ /* 0x000fe2000fffe0ff */
[----:B------:R-:W-:Y:S11]  /*2bd0*/  BRA.U UP1, `(.L_x_44) ;  /* 0xffffffed01b07547 */ /* 0x000ff6000b83ffff */
[----:B------:R-:W-:Y:S01]  /*2be0*/  UIADD3 UR14, UPT, UPT, UR14, 0x40, URZ ;  /* 0x000000400e0e7890 */ /* 0x000fe2000fffe0ff */
[----:B------:R-:W-:-:S03]  /*2bf0*/  SHF.L.U32 R3, R12, 0x1f, RZ ;  /* 0x0000001f0c037819 */ /* 0x000fc600000006ff */
[----:B------:R-:W-:-:S09]  /*2c00*/  ULEA UR4, UR15, UR14, 0x3 ;  /* 0x0000000e0f047291 */ /* 0x000fd2000f8e18ff */
[----:B------:R-:W2:Y:S02]  /*2c10*/  SYNCS.PHASECHK.TRANS64.TRYWAIT P0, [UR4], R3 ;  /* 0x00000003ff0075a7 */ /* 0x000ea40008001104 */
[----:B--2---:R-:W-:Y:S05]  /*2c20*/  @!P0 BRA `(.L_x_45) ;  /* 0x0000005800bc8947 */ /* 0x004fea0003800000 */
.L_x_144:
[----:B------:R-:W-:-:S04]  /*2c30*/  UIADD3 UR4, UPT, UPT, UR15, 0x1, URZ ;  /* 0x000000010f047890 */ /* 0x000fc8000fffe0ff */
[----:B------:R-:W-:-:S04]  /*2c40*/  UISETP.NE.AND UP0, UPT, UR4, 0x8, UPT ;  /* 0x000000080400788c */ /* 0x000fc8000bf05270 */
[----:B------:R-:W-:Y:S02]  /*2c50*/  USEL UR6, URZ, 0x1, UP0 ;  /* 0x00000001ff067887 */ /* 0x000fe40008000000 */
[----:B------:R-:W-:-:S04]  /*2c60*/  USEL UR4, UR4, URZ, UP0 ;  /* 0x000000ff04047287 */ /* 0x000fc80008000000 */
[----:B------:R-:W-:Y:S01]  /*2c70*/  ULEA UR5, UR4, UR14, 0x3 ;  /* 0x0000000e04057291 */ /* 0x000fe2000f8e18ff */
[----:B------:R-:W-:-:S04]  /*2c80*/  LOP3.LUT R2, R12, UR6, RZ, 0x3c, !PT ;  /* 0x000000060c027c12 */ /* 0x000fc8000f8e3cff */
[----:B-1----:R-:W-:-:S04]  /*2c90*/  SHF.L.U32 R3, R2, 0x1f, RZ ;  /* 0x0000001f02037819 */ /* 0x002fc800000006ff */
[----:B------:R-:W1:Y:S02]  /*2ca0*/  SYNCS.PHASECHK.TRANS64.TRYWAIT P0, [UR5], R3 ;  /* 0x00000003ff0075a7 */ /* 0x000e640008001105 */
[----:B-1----:R-:W-:Y:S05]  /*2cb0*/  @!P0 BRA `(.L_x_46) ;  /* 0x0000005800b08947 */ /* 0x002fea0003800000 */
.L_x_146:
        /* <DEDUP_REMOVED lines=9> */
.L_x_148:
        /* <DEDUP_REMOVED lines=9> */
.L_x_150:
        /* <DEDUP_REMOVED lines=9> */
.L_x_152:
        /* <DEDUP_REMOVED lines=9> */
.L_x_154:
        /* <DEDUP_REMOVED lines=9> */
.L_x_156:
[----:B------:R-:W-:-:S04]  /*2f90*/  UIADD3 UR4, UPT, UPT, UR4, 0x1, URZ ;  /* 0x0000000104047890 */ /* 0x000fc8000fffe0ff */
[----:B------:R-:W-:-:S04]  /*2fa0*/  UISETP.NE.AND UP0, UPT, UR4, 0x8, UPT ;  /* 0x000000080400788c */ /* 0x000fc8000bf05270 */
[----:B------:R-:W-:Y:S02]  /*2fb0*/  USEL UR5, URZ, 0x1, UP0 ;  /* 0x00000001ff057887 */ /* 0x000fe40008000000 */
[----:B------:R-:W-:-:S04]  /*2fc0*/  USEL UR4, UR4, URZ, UP0 ;  /* 0x000000ff04047287 */ /* 0x000fc80008000000 */
[----:B------:R-:W-:Y:S01]  /*2fd0*/  ULEA UR4, UR4, UR14, 0x3 ;  /* 0x0000000e04047291 */ /* 0x000fe2000f8e18ff */
[----:B-1----:R-:W-:-:S04]  /*2fe0*/  LOP3.LUT R3, R2, UR5, RZ, 0x3c, !PT ;  /* 0x0000000502037c12 */ /* 0x002fc8000f8e3cff */
[----:B------:R-:W-:Y:S01]  /*2ff0*/  SHF.L.U32 R3, R3, 0x1f, RZ ;  /* 0x0000001f03037819 */ /* 0x000fe200000006ff */
[----:B------:R-:W-:-:S07]  /*3000*/  IMAD.U32 R0, RZ, RZ, UR4 ;  /* 0x00000004ff007e24 */ /* 0x000fce000f8e00ff */
.L_x_52:
[----:B-1----:R1:W2:Y:S02]  /*3010*/  SYNCS.PHASECHK.TRANS64.TRYWAIT P0, [R0+URZ], R3 ;  /* 0x00000003000075a7 */ /* 0x0022a400080011ff */
[----:B--2---:R-:W-:Y:S05]  /*3020*/  @!P0 NANOSLEEP.SYNCS 0x989680 ;  /* 0x009896800000895d */ /* 0x004fea0003900000 */
[----:B------:R-:W2:Y:S02]  /*3030*/  @!P0 SYNCS.PHASECHK.TRANS64 P0, [R0+URZ], R3 ;  /* 0x00000003000085a7 */ /* 0x000ea400080010ff */
[----:B--2---:R-:W-:Y:S05]  /*3040*/  @P0 EXIT ;  /* 0x000000000000094d */ /* 0x004fea0003800000 */
[----:B------:R-:W-:Y:S05]  /*3050*/  BRA `(.L_x_52) ;  /* 0xfffffffc00ec7947 */ /* 0x000fea000383ffff */
.L_x_22:
[----:B------:R-:W-:-:S04]  /*3060*/  UISETP.NE.AND UP0, UPT, UR53, URZ, UPT ;  /* 0x000000ff3500728c */ /* 0x000fc8000bf05270 */
[----:B------:R-:W-:-:S09]  /*3070*/  UISETP.NE.OR UP0, UPT, UR20, 0x1, UP0 ;  /* 0x000000011400788c */ /* 0x000fd20008705670 */
[----:B------:R-:W-:Y:S05]  /*3080*/  BRA.U UP0, `(.L_x_53) ;  /* 0x0000000500487547 */ /* 0x000fea000b800000 */
[----:B------:R-:W-:Y:S01]  /*3090*/  ISETP.GE.U32.AND P2, PT, R3, 0x8, PT ;  /* 0x000000080300780c */ /* 0x000fe20003f46070 */
[----:B------:R-:W-:Y:S01]  /*30a0*/  IMAD.MOV.U32 R12, RZ, RZ, 0x1 ;  /* 0x00000001ff0c7424 */ /* 0x000fe200078e00ff */
[----:B------:R-:W-:Y:S02]  /*30b0*/  CS2R R10, SRZ ;  /* 0x00000000000a7805 */ /* 0x000fe4000001ff00 */
[----:B------:R-:W-:Y:S01]  /*30c0*/  CS2R R8, SRZ ;  /* 0x0000000000087805 */ /* 0x000fe2000001ff00 */
[----:B------:R-:W-:Y:S01]  /*30d0*/  UMOV UR6, 0x400 ;  /* 0x0000040000067882 */ /* 0x000fe20000000000 */
[----:B------:R-:W-:Y:S01]  /*30e0*/  UMOV UR5, URZ ;  /* 0x000000ff00057c82 */ /* 0x000fe20008000000 */
[----:B------:R-:W-:-:S12]  /*30f0*/  ULEA UR6, UR53, UR6, 0x18 ;  /* 0x0000000635067291 */ /* 0x000fd8000f8ec0ff */
.L_x_57:
[----:B------:R-:W-:Y:S02]  /*3100*/  LEA R0, R8, UR6, 0x3 ;  /* 0x0000000608007c11 */ /* 0x000fe4000f8e18ff */
[----:B------:R-:W-:-:S03]  /*3110*/  SHF.L.U32 R5, R9, 0x1f, RZ ;  /* 0x0000001f09057819 */ /* 0x000fc600000006ff */
[----:B------:R-:W-:Y:S01]  /*3120*/  VIADD R4, R0, 0x130 ;  /* 0x0000013000047836 */ /* 0x000fe20000000000 */
[----:B------:R-:W2:Y:S02]  /*3130*/  SYNCS.PHASECHK.TRANS64.TRYWAIT P0, [R0+URZ+0x120], R5 ;  /* 0x00012005000075a7 */ /* 0x000ea400080011ff */
[----:B--2---:R-:W-:Y:S05]  /*3140*/  @!P0 BRA `(.L_x_54) ;  /* 0x00000058001c8947 */ /* 0x004fea0003800000 */
.L_x_157:
[----:B------:R-:W-:Y:S01]  /*3150*/  ULEA UR4, UR5, UR6, 0x3 ;  /* 0x0000000605047291 */ /* 0x000fe2000f8e18ff */
[----:B------:R-:W-:Y:S01]  /*3160*/  PRMT R4, RZ, 0x654, R4 ;  /* 0x00000654ff047816 */ /* 0x000fe20000000004 */
[----:B--2---:R-:W-:Y:S01]  /*3170*/  @!P2 IMAD.MOV.U32 R5, RZ, RZ, 0x10 ;  /* 0x00000010ff05a424 */ /* 0x004fe200078e00ff */
[----:B------:R-:W-:Y:S01]  /*3180*/  SHF.L.U32 R7, R12, 0x1f, RZ ;  /* 0x0000001f0c077819 */ /* 0x000fe200000006ff */
[----:B------:R-:W-:Y:S01]  /*3190*/  UIADD3 UR7, UPT, UPT, UR4, 0xc0, URZ ;  /* 0x000000c004077890 */ /* 0x000fe2000fffe0ff */
[----:B------:R2:W-:Y:S05]  /*31a0*/  SYNCS.ARRIVE.TRANS64.RED.A1T0 RZ, [R4+URZ], RZ ;  /* 0x000000ff04ff79a7 */ /* 0x0005ea00081004ff */
[----:B------:R-:W-:Y:S01]  /*31b0*/  IMAD.U32 R0, RZ, RZ, UR7 ;  /* 0x00000007ff007e24 */ /* 0x000fe2000f8e00ff */
[----:B------:R-:W3:Y:S04]  /*31c0*/  SYNCS.PHASECHK.TRANS64.TRYWAIT P0, [UR4+0xd0], R7 ;  /* 0x0000d007ff0075a7 */ /* 0x000ee80008001104 */
[----:B------:R-:W-:Y:S01]  /*31d0*/  PRMT R13, R3, 0x654, R0 ;  /* 0x00000654030d7816 */ /* 0x000fe20000000000 */
[----:B--23--:R-:W-:Y:S06]  /*31e0*/  @!P0 BRA `(.L_x_55) ;  /* 0x0000005800088947 */ /* 0x00cfec0003800000 */
.L_x_159:
[----:B------:R-:W-:Y:S01]  /*31f0*/  ULEA UR8, UR5, UR6, 0x4 ;  /* 0x0000000605087291 */ /* 0x000fe2000f8e20ff */
[----:B------:R-:W-:Y:S01]  /*3200*/  SEL R2, R13, R2, !P2 ;  /* 0x000000020d027207 */ /* 0x000fe20005000000 */
[----:B------:R-:W-:Y:S01]  /*3210*/  UIADD3 UR9, UPT, UPT, UR4, 0xc0, URZ ;  /* 0x000000c004097890 */ /* 0x000fe2000fffe0ff */
[----:B--2---:R-:W-:Y:S01]  /*3220*/  LEA R0, R11, UR6, 0x3 ;  /* 0x000000060b007c11 */ /* 0x004fe2000f8e18ff */
[----:B------:R-:W-:Y:S01]  /*3230*/  UIADD3 UR8, UPT, UPT, UR8, 0x150, URZ ;  /* 0x0000015008087890 */ /* 0x000fe2000fffe0ff */
[----:B------:R2:W-:Y:S01]  /*3240*/  @!P2 SYNCS.ARRIVE.TRANS64.RED RZ, [R2+URZ], R5 ;  /* 0x0000000502ffa9a7 */ /* 0x0005e200080004ff */
[----:B------:R-:W-:Y:S01]  /*3250*/  UIADD3 UR4, UPT, UPT, UR5, 0x1, URZ ;  /* 0x0000000105047890 */ /* 0x000fe2000fffe0ff */
[----:B------:R-:W-:-:S03]  /*3260*/  VIADD R8, R8, 0x1 ;  /* 0x0000000108087836 */ /* 0x000fc60000000000 */
[----:B------:R-:W-:Y:S02]  /*3270*/  UISETP.NE.AND UP0, UPT, UR4, 0x2, UPT ;  /* 0x000000020400788c */ /* 0x000fe4000bf05270 */
[----:B------:R-:W-:Y:S01]  /*3280*/  ISETP.NE.AND P0, PT, R8, 0x2, PT ;  /* 0x000000020800780c */ /* 0x000fe20003f05270 */
[----:B------:R-:W-:Y:S06]  /*3290*/  UGETNEXTWORKID.BROADCAST [UR8], [UR9] ;  /* 0x00000000080073ca */ /* 0x000fec0008000100 */
[----:B------:R-:W-:Y:S02]  /*32a0*/  USEL UR7, URZ, 0x1, UP0 ;  /* 0x00000001ff077887 */ /* 0x000fe40008000000 */
[----:B------:R-:W-:-:S04]  /*32b0*/  USEL UR5, UR4, URZ, UP0 ;  /* 0x000000ff04057287 */ /* 0x000fc80008000000 */
[----:B------:R-:W-:Y:S02]  /*32c0*/  LOP3.LUT R12, R12, UR7, RZ, 0x3c, !PT ;  /* 0x000000070c0c7c12 */ /* 0x000fe4000f8e3cff */
[----:B--2---:R-:W-:-:S04]  /*32d0*/  SHF.L.U32 R5, R10, 0x1f, RZ ;  /* 0x0000001f0a057819 */ /* 0x004fc800000006ff */
[----:B------:R-:W2:Y:S02]  /*32e0*/  SYNCS.PHASECHK.TRANS64.TRYWAIT P1, [R0+URZ+0xc0], R5 ;  /* 0x0000c005000075a7 */ /* 0x000ea400080211ff */
[----:B--2---:R-:W-:Y:S05]  /*32f0*/  @!P1 BRA `(.L_x_56) ;  /* 0x0000005400dc9947 */ /* 0x004fea0003800000 */
.L_x_160:
[C---:B------:R-:W-:Y:S01]  /*3300*/  LEA R4, R11.reuse, UR6, 0x4 ;  /* 0x000000060b047c11 */ /* 0x040fe2000f8e20ff */
[----:B--2---:R-:W-:Y:S01]  /*3310*/  VIADD R0, R0, 0xd0 ;  /* 0x000000d000007836 */ /* 0x004fe20000000000 */
[----:B------:R-:W-:Y:S01]  /*3320*/  SEL R8, R8, RZ, P0 ;  /* 0x000000ff08087207 */ /* 0x000fe20000000000 */
[----:B------:R-:W-:-:S03]  /*3330*/  VIADD R11, R11, 0x1 ;  /* 0x000000010b0b7836 */ /* 0x000fc60000000000 */
[----:B------:R-:W2:Y:S01]  /*3340*/  LDS.128 R4, [R4+0x150] ;  /* 0x0001500004047984 */ /* 0x000ea20000000c00 */
[----:B------:R-:W-:Y:S02]  /*3350*/  PRMT R0, RZ, 0x654, R0 ;  /* 0x00000654ff007816 */ /* 0x000fe40000000000 */
[C---:B------:R-:W-:Y:S01]  /*3360*/  ISETP.NE.AND P1, PT, R11.reuse, 0x2, PT ;  /* 0x000000020b00780c */ /* 0x040fe20003f25270 */
[----:B------:R-:W-:Y:S01]  /*3370*/  @!PT LDS RZ, [RZ] ;  /* 0x00000000fffff984 */ /* 0x000fe20000000800 */
[----:B------:R-:W-:Y:S01]  /*3380*/  @!PT LDS RZ, [RZ] ;  /* 0x00000000fffff984 */ /* 0x000fe20000000800 */
[----:B------:R-:W-:Y:S01]  /*3390*/  @!PT LDS RZ, [RZ] ;  /* 0x00000000fffff984 */ /* 0x000fe20000000800 */
[----:B------:R-:W-:Y:S01]  /*33a0*/  @!PT LDS RZ, [RZ] ;  /* 0x00000000fffff984 */ /* 0x000fe20000000800 */
[----:B------:R3:W-:Y:S06]  /*33b0*/  MEMBAR.ALL.CTA ;  /* 0x0000000000007992 */ /* 0x0007ec0000008000 */
[----:B---3--:R-:W3:Y:S01]  /*33c0*/  FENCE.VIEW.ASYNC.S ;  /* 0x00000000000073c6 */ /* 0x008ee20000000000 */
[----:B------:R-:W-:Y:S01]  /*33d0*/  SEL R11, R11, RZ, P1 ;  /* 0x000000ff0b0b7207 */ /* 0x000fe20000800000 */
[----:B---3--:R3:W-:Y:S01]  /*33e0*/  SYNCS.ARRIVE.TRANS64.RED.A1T0 RZ, [R0+URZ], RZ ;  /* 0x000000ff00ff79a7 */ /* 0x0087e200081004ff */
[----:B--2---:R-:W-:-:S02]  /*33f0*/  LOP3.LUT P3, RZ, R6, 0x1, RZ, 0xc0, !PT ;  /* 0x0000000106ff7812 */ /* 0x004fc4000786c0ff */
[----:B------:R-:W-:-:S04]  /*3400*/  SEL R5, RZ, 0x1, P1 ;  /* 0x00000001ff057807 */ /* 0x000fc80000800000 */
[----:B------:R-:W-:Y:S02]  /*3410*/  LOP3.LUT R10, R10, R5, RZ, 0x3c, !PT ;  /* 0x000000050a0a7212 */ /* 0x000fe400078e3cff */
[----:B---3--:R-:W-:-:S04]  /*3420*/  SEL R0, RZ, 0x1, P0 ;  /* 0x00000001ff007807 */ /* 0x008fc80000000000 */
[----:B------:R-:W-:Y:S01]  /*3430*/  LOP3.LUT R9, R9, R0, RZ, 0x3c, !PT ;  /* 0x0000000009097212 */ /* 0x000fe200078e3cff */
[----:B------:R-:W-:Y:S06]  /*3440*/  @P3 BRA `(.L_x_57) ;  /* 0xfffffffc002c3947 */ /* 0x000fec000383ffff */
[----:B------:R-:W-:Y:S01]  /*3450*/  ULEA UR4, UR5, UR6, 0x3 ;  /* 0x0000000605047291 */ /* 0x000fe2000f8e18ff */
[----:B------:R-:W-:-:S08]  /*3460*/  SHF.L.U32 R3, R12, 0x1f, RZ ;  /* 0x0000001f0c037819 */ /* 0x000fd000000006ff */
[----:B------:R-:W2:Y:S02]  /*3470*/  SYNCS.PHASECHK.TRANS64 P0, [UR4+0xd0], R3 ;  /* 0x0000d003ff0075a7 */ /* 0x000ea40008001004 */
[----:B--2---:R-:W-:Y:S05]  /*3480*/  @P0 BRA `(.L_x_58) ;  /* 0x0000000000080947 */ /* 0x004fea0003800000 */
[----:B------:R-:W2:Y:S02]  /*3490*/  SYNCS.PHASECHK.TRANS64.TRYWAIT P0, [UR4+0xd0], R3 ;  /* 0x0000d003ff0075a7 */ /* 0x000ea40008001104 */
[----:B--2---:R-:W-:Y:S05]  /*34a0*/  @!P0 BRA `(.L_x_59) ;  /* 0x0000005400848947 */ /* 0x004fea0003800000 */
.L_x_58:
[----:B------:R-:W-:-:S04]  /*34b0*/  UIADD3 UR7, UPT, UPT, UR5, 0x1, URZ ;  /* 0x0000000105077890 */ /* 0x000fc8000fffe0ff */
[----:B------:R-:W-:-:S04]  /*34c0*/  UISETP.NE.AND UP0, UPT, UR7, 0x2, UPT ;  /* 0x000000020700788c */ /* 0x000fc8000bf05270 */
[----:B------:R-:W-:Y:S02]  /*34d0*/  USEL UR8, URZ, 0x1, UP0 ;  /* 0x00000001ff087887 */ /* 0x000fe40008000000 */
[----:B------:R-:W-:-:S04]  /*34e0*/  USEL UR7, UR7, URZ, UP0 ;  /* 0x000000ff07077287 */ /* 0x000fc80008000000 */
[----:B------:R-:W-:Y:S01]  /*34f0*/  ULEA UR7, UR7, UR6, 0x3 ;  /* 0x0000000607077291 */ /* 0x000fe2000f8e18ff */
[----:B--2---:R-:W-:-:S04]  /*3500*/  LOP3.LUT R3, R12, UR8, RZ, 0x3c, !PT ;  /* 0x000000080c037c12 */ /* 0x004fc8000f8e3cff */
[----:B------:R-:W-:-:S04]  /*3510*/  SHF.L.U32 R0, R3, 0x1f, RZ ;  /* 0x0000001f03007819 */ /* 0x000fc800000006ff */
[----:B------:R-:W2:Y:S02]  /*3520*/  SYNCS.PHASECHK.TRANS64 P0, [UR7+0xd0], R0 ;  /* 0x0000d000ff0075a7 */ /* 0x000ea40008001007 */
[----:B-12---:R-:W-:Y:S05]  /*3530*/  @P0 EXIT ;  /* 0x000000000000094d */ /* 0x006fea0003800000 */
[----:B------:R-:W-:Y:S02]  /*3540*/  SHF.L.U32 R3, R3, 0x1f, RZ ;  /* 0x0000001f03037819 */ /* 0x000fe400000006ff */
[----:B------:R-:W-:-:S07]  /*3550*/  MOV R0, UR7 ;  /* 0x0000000700007c02 */ /* 0x000fce0008000f00 */
.L_x_60:
[----:B-1----:R1:W2:Y:S02]  /*3560*/  SYNCS.PHASECHK.TRANS64.TRYWAIT P0, [R0+URZ+0xd0], R3 ;  /* 0x0000d003000075a7 */ /* 0x0022a400080011ff */
[----:B--2---:R-:W-:Y:S05]  /*3570*/  @!P0 NANOSLEEP.SYNCS 0x989680 ;  /* 0x009896800000895d */ /* 0x004fea0003900000 */
[----:B------:R-:W2:Y:S02]  /*3580*/  @!P0 SYNCS.PHASECHK.TRANS64 P0, [R0+URZ+0xd0], R3 ;  /* 0x0000d003000085a7 */ /* 0x000ea400080010ff */
[----:B--2---:R-:W-:Y:S05]  /*3590*/  @P0 EXIT ;  /* 0x000000000000094d */ /* 0x004fea0003800000 */
[----:B------:R-:W-:Y:S05]  /*35a0*/  BRA `(.L_x_60) ;  /* 0xfffffffc00ec7947 */ /* 0x000fea000383ffff */
.L_x_53:
[----:B------:R-:W-:Y:S05]  /*35b0*/  BRA.U UP5, `(.L_x_61) ;  /* 0x0000001505487547 */ /* 0x000fea000b800000 */
[----:B------:R-:W-:Y:S01]  /*35c0*/  UMOV UR4, 0x40 ;  /* 0x0000004000047882 */ /* 0x000fe20000000000 */
[----:B------:R-:W-:Y:S01]  /*35d0*/  NOP ;  /* 0x0000000000007918 */ /* 0x000fe20000000000 */
[----:B------:R-:W-:Y:S01]  /*35e0*/  ULEA UR5, UR53, UR4, 0x18 ;  /* 0x0000000435057291 */ /* 0x000fe2000f8ec0ff */
[----:B------:R-:W-:Y:S02]  /*35f0*/  UMOV UR6, 0x400 ;  /* 0x0000040000067882 */ /* 0x000fe40000000000 */
[----:B------:R-:W-:-:S06]  /*3600*/  ULEA UR6, UR53, UR6, 0x18 ;  /* 0x0000000635067291 */ /* 0x000fcc000f8ec0ff */
[----:B------:R-:W2:Y:S02]  /*3610*/  LDS.U8 R3, [UR5+0x1c] ;  /* 0x00001c05ff037984 */ /* 0x000ea40008000000 */
[----:B--2---:R-:W-:-:S13]  /*3620*/  ISETP.NE.AND P0, PT, R3, RZ, PT ;  /* 0x000000ff0300720c */ /* 0x004fda0003f05270 */
[----:B------:R-:W-:Y:S05]  /*3630*/  @P0 BRA `(.L_x_62) ;  /* 0x0000000400080947 */ /* 0x000fea0003800000 */
[----:B------:R-:W-:Y:S02]  /*3640*/  UISETP.NE.U32.AND UP1, UPT, UR68, 0x1, UPT ;  /* 0x000000014400788c */ /* 0x000fe4000bf25070 */
[----:B------:R-:W-:-:S07]  /*3650*/  UIADD3 UR7, UPT, UPT, UR5, 0x8, URZ ;  /* 0x0000000805077890 */ /* 0x000fce000fffe0ff */
[----:B------:R-:W-:Y:S05]  /*3660*/  BRA.U !UP1, `(.L_x_63) ;  /* 0x00000001099c7547 */ /* 0x000fea000b800000 */
[----:B------:R-:W-:Y:S01]  /*3670*/  ELECT P0, URZ, PT ;  /* 0x0000000000ff782f */ /* 0x000fe20003800000 */
[----:B------:R-:W-:-:S12]  /*3680*/  BSSY B0, `(.L_x_63) ;  /* 0x0000025000007945 */ /* 0x000fd80003800000 */
[----:B------:R-:W-:Y:S05]  /*3690*/  @!P0 BRA `(.L_x_64) ;  /* 0x00000000008c8947 */ /* 0x000fea0003800000 */
[----:B------:R-:W-:-:S05]  /*36a0*/  UMOV UR4, 0x10 ;  /* 0x0000001000047882 */ /* 0x000fca0000000000 */
[----:B------:R-:W-:Y:S04]  /*36b0*/  DEPBAR.LE SB2, 0x36 ;  /* 0x0000ad800000791a */ /* 0x000fe80000000000 */
[----:B------:R-:W2:Y:S02]  /*36c0*/  UTCATOMSWS.2CTA.FIND_AND_SET.ALIGN UP0, UR4, UR4 ;  /* 0x00000004000475e3 */ /* 0x000ea40008200800 */
[----:B--2---:R-:W-:Y:S01]  /*36d0*/  MOV R10, UR4 ;  /* 0x00000004000a7c02 */ /* 0x004fe20008000f00 */
[----:B------:R-:W-:Y:S06]  /*36e0*/  BRA.U UP0, `(.L_x_65) ;  /* 0x0000000100187547 */ /* 0x000fec000b800000 */
.L_x_66:
[----:B------:R-:W-:Y:S05]  /*36f0*/  NANOSLEEP 0x64 ;  /* 0x000000640000795d */ /* 0x000fea0003800000 */
[----:B------:R-:W-:-:S05]  /*3700*/  UMOV UR4, 0x10 ;  /* 0x0000001000047882 */ /* 0x000fca0000000000 */
[----:B------:R-:W-:Y:S04]  /*3710*/  DEPBAR.LE SB2, 0x36 ;  /* 0x0000ad800000791a */ /* 0x000fe80000000000 */
[----:B------:R-:W2:Y:S02]  /*3720*/  UTCATOMSWS.2CTA.FIND_AND_SET.ALIGN UP0, UR4, UR4 ;  /* 0x00000004000475e3 */ /* 0x000ea40008200800 */
[----:B--2---:R-:W-:Y:S01]  /*3730*/  MOV R10, UR4 ;  /* 0x00000004000a7c02 */ /* 0x004fe20008000f00 */
[----:B------:R-:W-:Y:S05]  /*3740*/  BRA.U !UP0, `(.L_x_66) ;  /* 0xfffffffd08e87547 */ /* 0x000fea000b83ffff */
.L_x_65:
[----:B------:R-:W2:Y:S01]  /*3750*/  LDS R6, [UR5+0x10] ;  /* 0x00001005ff067984 */ /* 0x000ea20008000800 */
[----:B------:R-:W-:Y:S01]  /*3760*/  IMAD.U32 R3, RZ, RZ, UR6 ;  /* 0x00000006ff037e24 */ /* 0x000fe2000f8e00ff */
[----:B------:R-:W-:-:S03]  /*3770*/  MOV R4, UR69 ;  /* 0x0000004500047c02 */ /* 0x000fc60008000f00 */
[----:B------:R-:W-:Y:S01]  /*3780*/  VIADD R3, R3, 0x170 ;  /* 0x0000017003037836 */ /* 0x000fe20000000000 */
[----:B--2---:R-:W-:-:S04]  /*3790*/  SHF.L.U32 R6, R6, 0x1f, RZ ;  /* 0x0000001f06067819 */ /* 0x004fc800000006ff */
[----:B------:R-:W2:Y:S02]  /*37a0*/  SYNCS.PHASECHK.TRANS64.TRYWAIT P0, [UR5+0x8], R6 ;  /* 0x00000806ff0075a7 */ /* 0x000ea40008001105 */
[----:B--2---:R-:W-:Y:S05]  /*37b0*/  @P0 BRA `(.L_x_67) ;  /* 0x0000000000080947 */ /* 0x004fea0003800000 */
[----:B------:R-:W2:Y:S02]  /*37c0*/  SYNCS.PHASECHK.TRANS64.TRYWAIT P0, [UR5+0x8], R6 ;  /* 0x00000806ff0075a7 */ /* 0x000ea40008001105 */
[----:B--2---:R-:W-:Y:S05]  /*37d0*/  @!P0 BRA `(.L_x_68) ;  /* 0x0000005000d08947 */ /* 0x004fea0003800000 */
.L_x_67:
[----:B------:R-:W-:Y:S01]  /*37e0*/  PRMT R4, R4, 0x654, R3 ;  /* 0x0000065404047816 */ /* 0x000fe20000000003 */
[----:B------:R-:W-:Y:S01]  /*37f0*/  HFMA2 R3, -RZ, RZ, 0, 5.9604644775390625e-08 ;  /* 0x00000001ff037431 */ /* 0x000fe200000001ff */
[----:B------:R-:W-:Y:S01]  /*3800*/  UPRMT UR4, UR69, 0x654, UR7 ;  /* 0x0000065445047896 */ /* 0x000fe20008000007 */
[----:B------:R-:W-:Y:S02]  /*3810*/  IMAD.MOV.U32 R7, RZ, RZ, 0xffff ;  /* 0x0000ffffff077424 */ /* 0x000fe400078e00ff */
[----:B--2---:R-:W-:Y:S02]  /*3820*/  IMAD.MOV.U32 R6, RZ, RZ, 0x4 ;  /* 0x00000004ff067424 */ /* 0x004fe400078e00ff */
[----:B------:R-:W-:Y:S01]  /*3830*/  IMAD.SHL.U32 R9, R10, 0x20, RZ ;  /* 0x000000200a097824 */ /* 0x000fe200078e00ff */
[----:B------:R-:W-:Y:S02]  /*3840*/  MOV R5, UR4 ;  /* 0x0000000400057c02 */ /* 0x000fe40008000f00 */
[-C--:B------:R-:W-:Y:S01]  /*3850*/  SHF.L.U32 R8, R7, R10.reuse, RZ ;  /* 0x0000000a07087219 */ /* 0x080fe200000006ff */
[----:B------:R2:W-:Y:S01]  /*3860*/  SYNCS.ARRIVE.TRANS64.RED RZ, [UR4], R6 ;  /* 0x00000006ffff79a7 */ /* 0x0005e20008000404 */
[----:B------:R-:W-:Y:S01]  /*3870*/  SHF.L.U32 R7, R3, R10, RZ ;  /* 0x0000000a03077219 */ /* 0x000fe200000006ff */
[----:B------:R2:W-:Y:S04]  /*3880*/  STS [UR6+0x170], R9 ;  /* 0x00017009ff007988 */ /* 0x0005e80008000806 */
[----:B------:R2:W-:Y:S04]  /*3890*/  STAS [R4.64], R10 ;  /* 0x0000000a04007dbd */ /* 0x0005e8000c0008ff */
[----:B------:R2:W-:Y:S04]  /*38a0*/  ATOMS.OR RZ, [UR5+0x14], R8 ;  /* 0x00001408ffff798c */ /* 0x0005e8000b000005 */
[----:B------:R2:W-:Y:S04]  /*38b0*/  ATOMS.OR RZ, [UR5+0x18], R7 ;  /* 0x00001807ffff798c */ /* 0x0005e8000b000005 */
[----:B------:R2:W-:Y:S02]  /*38c0*/  ATOMS.XOR RZ, [UR5+0x10], R3 ;  /* 0x00001003ffff798c */ /* 0x0005e4000b800005 */
.L_x_64:
[----:B-1----:R-:W-:Y:S05]  /*38d0*/  BSYNC B0 ;  /* 0x0000000000007941 */ /* 0x002fea0003800000 */
.L_x_63:
[----:B------:R-:W-:Y:S05]  /*38e0*/  BRA.U UP1, `(.L_x_69) ;  /* 0x00000001016c7547 */ /* 0x000fea000b800000 */
[----:B------:R-:W-:-:S03]  /*38f0*/  UMOV UR4, 0xffffffff ;  /* 0xffffffff00047882 */ /* 0x000fc60000000000 */
[----:B------:R-:W-:Y:S05]  /*3900*/  BRA.DIV UR4, `(.L_x_70) ;  /* 0x00000052049c7947 */ /* 0x000fea000b800000 */
[----:B------:R-:W-:-:S13]  /*3910*/  ELECT P0, URZ, PT ;  /* 0x0000000000ff782f */ /* 0x000fda0003800000 */
.L_x_164:
[----:B------:R-:W-:Y:S05]  /*3920*/  @!P0 BRA `(.L_x_69) ;  /* 0x00000000005c8947 */ /* 0x000fea0003800000 */
[----:B--2---:R-:W2:Y:S02]  /*3930*/  LDS R4, [UR5+0x10] ;  /* 0x00001005ff047984 */ /* 0x004ea40008000800 */
[----:B--2---:R-:W-:-:S04]  /*3940*/  SHF.L.U32 R4, R4, 0x1f, RZ ;  /* 0x0000001f04047819 */ /* 0x004fc800000006ff */
[----:B------:R-:W2:Y:S02]  /*3950*/  SYNCS.PHASECHK.TRANS64.TRYWAIT P0, [UR5+0x8], R4 ;  /* 0x00000804ff0075a7 */ /* 0x000ea40008001105 */
[----:B--2---:R-:W-:Y:S05]  /*3960*/  @P0 BRA `(.L_x_71) ;  /* 0x0000000000080947 */ /* 0x004fea0003800000 */
[----:B------:R-:W2:Y:S02]  /*3970*/  SYNCS.PHASECHK.TRANS64.TRYWAIT P0, [UR5+0x8], R4 ;  /* 0x00000804ff0075a7 */ /* 0x000ea40008001105 */
[----:B--2---:R-:W-:Y:S05]  /*3980*/  @!P0 BRA `(.L_x_72) ;  /* 0x0000005000a08947 */ /* 0x004fea0003800000 */
.L_x_71:
[----:B------:R-:W3:Y:S01]  /*3990*/  LDS R6, [UR6+0x170] ;  /* 0x00017006ff067984 */ /* 0x000ee20008000800 */
[----:B--2---:R-:W-:Y:S02]  /*39a0*/  HFMA2 R3, -RZ, RZ, 0, 5.9604644775390625e-08 ;  /* 0x00000001ff037431 */ /* 0x004fe400000001ff */
[----:B------:R-:W-:Y:S01]  /*39b0*/  IMAD.MOV.U32 R4, RZ, RZ, 0xffff ;  /* 0x0000ffffff047424 */ /* 0x000fe200078e00ff */
[----:B------:R-:W-:Y:S01]  /*39c0*/  UPRMT UR4, UR69, 0x654, UR7 ;  /* 0x0000065445047896 */ /* 0x000fe20008000007 */
[----:B---3--:R-:W-:-:S03]  /*39d0*/  IMAD.SHL.U32 R5, R6, 0x20, RZ ;  /* 0x0000002006057824 */ /* 0x008fc600078e00ff */
[-C--:B------:R-:W-:Y:S02]  /*39e0*/  SHF.L.U32 R4, R4, R6.reuse, RZ ;  /* 0x0000000604047219 */ /* 0x080fe400000006ff */
[----:B------:R-:W-:Y:S01]  /*39f0*/  SHF.L.U32 R6, R3, R6, RZ ;  /* 0x0000000603067219 */ /* 0x000fe200000006ff */
[----:B------:R3:W-:Y:S04]  /*3a00*/  STS [UR6+0x170], R5 ;  /* 0x00017005ff007988 */ /* 0x0007e80008000806 */
[----:B------:R3:W-:Y:S04]  /*3a10*/  ATOMS.OR RZ, [UR5+0x14], R4 ;  /* 0x00001404ffff798c */ /* 0x0007e8000b000005 */
[----:B------:R3:W-:Y:S01]  /*3a20*/  ATOMS.OR RZ, [UR5+0x18], R6 ;  /* 0x00001806ffff798c */ /* 0x0007e2000b000005 */
[----:B------:R-:W-:Y:S03]  /*3a30*/  SYNCS.ARRIVE.TRANS64.RED.A1T0 RZ, [UR4], RZ ;  /* 0x000000ffffff79a7 */ /* 0x000fe60008100404 */
[----:B------:R3:W-:Y:S01]  /*3a40*/  ATOMS.XOR RZ, [UR5+0x10], R3 ;  /* 0x00001003ffff798c */ /* 0x0007e2000b800005 */
[----:B------:R-:W-:Y:S05]  /*3a50*/  BRA `(.L_x_69) ;  /* 0x0000000000107947 */ /* 0x000fea0003800000 */
.L_x_62:
[----:B------:R-:W-:Y:S02]  /*3a60*/  MOV R3, 0xffffffff ;  /* 0xffffffff00037802 */ /* 0x000fe40000000f00 */
[----:B------:R-:W-:-:S03]  /*3a70*/  MOV R4, 0x3aa0 ;  /* 0x00003aa000047802 */ /* 0x000fc60000000f00 */
[----:B------:R2:W-:Y:S04]  /*3a80*/  STS [UR6+0x170], R3 ;  /* 0x00017003ff007988 */ /* 0x0005e80008000806 */
[----:B-12--5:R-:W-:Y:S05]  /*3a90*/  CALL.REL.NOINC `($__internal_1_$__cuda_sm10x_tcgen05_guardrail_trap_phase_invalid_during_alloc) ;  /* 0x0000005800007944 */ /* 0x026fea0003c00000 */
.L_x_69:
[----:B------:R-:W-:Y:S05]  /*3aa0*/  WARPSYNC.ALL ;  /* 0x0000000000007948 */ /* 0x000fea0003800000 */
[----:B------:R-:W4:Y:S01]  /*3ab0*/  S2UR UR4, SR_CgaCtaId ;  /* 0x00000000000479c3 */ /* 0x000f220000008800 */
[----:B------:R-:W-:Y:S01]  /*3ac0*/  UMOV UR41, 0x400 ;  /* 0x0000040000297882 */ /* 0x000fe20000000000 */
[----:B------:R-:W-:-:S06]  /*3ad0*/  NOP ;  /* 0x0000000000007918 */ /* 0x000fcc0000000000 */
[----:B------:R-:W-:Y:S06]  /*3ae0*/  BAR.ARV 0x6, 0xa0 ;  /* 0x0182800000007b1d */ /* 0x000fec0000002000 */
[----:B------:R-:W1:Y:S01]  /*3af0*/  LDCU UR6, c[0x0][0x38c] ;  /* 0x00007180ff0677ac */ /* 0x000e620008000800 */
[----:B------:R-:W-:Y:S01]  /*3b00*/  LOP3.LUT R0, R0, 0xffff, RZ, 0xc0, !PT ;  /* 0x0000ffff00007812 */ /* 0x000fe200078ec0ff */
[----:B--2---:R-:W-:Y:S01]  /*3b10*/  IMAD.MOV.U32 R9, RZ, RZ, 0x1 ;  /* 0x00000001ff097424 */ /* 0x004fe200078e00ff */
[----:B------:R-:W-:Y:S01]  /*3b20*/  LOP3.LUT R2, R2, 0xffff, RZ, 0xc0, !PT ;  /* 0x0000ffff02027812 */ /* 0x000fe200078ec0ff */
[----:B------:R-:W-:Y:S01]  /*3b30*/  IMAD.MOV.U32 R8, RZ, RZ, RZ ;  /* 0x000000ffff087224 */ /* 0x000fe200078e00ff */
[----:B------:R-:W-:Y:S01]  /*3b40*/  R2UR UR65, R0 ;  /* 0x00000000004172ca */ /* 0x000fe200000e0000 */
[----:B------:R-:W-:Y:S01]  /*3b50*/  UMOV UR47, URZ ;  /* 0x000000ff002f7c82 */ /* 0x000fe20008000000 */
[----:B------:R-:W-:Y:S01]  /*3b60*/  R2UR UR43, R2 ;  /* 0x00000000022b72ca */ /* 0x000fe200000e0000 */
[----:B------:R-:W-:Y:S01]  /*3b70*/  UMOV UR38, URZ ;  /* 0x000000ff00267c82 */ /* 0x000fe20008000000 */
[----:B------:R-:W-:Y:S01]  /*3b80*/  UMOV UR37, URZ ;  /* 0x000000ff00257c82 */ /* 0x000fe20008000000 */
[----:B----4-:R-:W-:-:S02]  /*3b90*/  ULEA UR41, UR4, UR41, 0x18 ;  /* 0x0000002904297291 */ /* 0x010fc4000f8ec0ff */
[----:B------:R-:W-:Y:S02]  /*3ba0*/  UISETP.NE.AND UP3, UPT, UR68, URZ, UPT ;  /* 0x000000ff4400728c */ /* 0x000fe4000bf65270 */
[----:B------:R-:W-:Y:S02]  /*3bb0*/  UIADD3 UR5, UPT, UPT, UR41, 0x6400, URZ ;  /* 0x0000640029057890 */ /* 0x000fe4000fffe0ff */
[----:B------:R-:W-:Y:S02]  /*3bc0*/  UIADD3 UR4, UPT, UPT, UR41, 0x26400, URZ ;  /* 0x0002640029047890 */ /* 0x000fe4000fffe0ff */
[----:B-1----:R-:W-:Y:S01]  /*3bd0*/  UIADD3 UR6, UPT, UPT, UR6, 0x3f, URZ ;  /* 0x0000003f06067890 */ /* 0x002fe2000fffe0ff */
[----:B---3--:R-:W1:Y:S01]  /*3be0*/  LDS R3, [UR41+0x170] ;  /* 0x00017029ff037984 */ /* 0x008e620008000800 */
[----:B------:R-:W-:Y:S02]  /*3bf0*/  USHF.R.U32.HI UR5, URZ, 0x4, UR5 ;  /* 0x00000004ff057899 */ /* 0x000fe40008011605 */
[----:B------:R-:W-:-:S02]  /*3c00*/  USHF.R.S32.HI UR64, URZ, 0x1f, UR6 ;  /* 0x0000001fff407899 */ /* 0x000fc40008011406 */
[----:B------:R-:W-:Y:S02]  /*3c10*/  USHF.R.U32.HI UR4, URZ, 0x4, UR4 ;  /* 0x00000004ff047899 */ /* 0x000fe40008011604 */
[----:B------:R-:W-:Y:S02]  /*3c20*/  ULEA.HI UR64, UR64, UR6, URZ, 0x6 ;  /* 0x0000000640407291 */ /* 0x000fe4000f8f30ff */
[----:B------:R-:W-:Y:S02]  /*3c30*/  ULOP3.LUT UR5, UR5, 0x3fff, URZ, 0xc0, !UPT ;  /* 0x00003fff05057892 */ /* 0x000fe4000f8ec0ff */
[----:B------:R-:W-:Y:S02]  /*3c40*/  USHF.R.S32.HI UR64, URZ, 0x6, UR64 ;  /* 0x00000006ff407899 */ /* 0x000fe40008011440 */
[----:B------:R-:W-:Y:S02]  /*3c50*/  ULOP3.LUT UR45, UR4, 0x3fff, URZ, 0xc0, !UPT ;  /* 0x00003fff042d7892 */ /* 0x000fe4000f8ec0ff */
[----:B------:R-:W-:Y:S01]  /*3c60*/  UISETP.LT.AND UP0, UPT, UR64, 0x1, UPT ;  /* 0x000000014000788c */ /* 0x000fe2000bf01270 */
[----:B------:R-:W-:Y:S01]  /*3c70*/  UMOV UR62, 0x0 ;  /* 0x00000000003e7882 */ /* 0x000fe20000000000 */
        /* <DEDUP_REMOVED lines=9> */
[----:B------:R-:W-:-:S02]  /*3d10*/  ULOP3.LUT UR44, UR5, 0x10000, URZ, 0xfc, !UPT ;  /* 0x00010000052c7892 */ /* 0x000fc4000f8efcff */
[----:B------:R-:W-:Y:S02]  /*3d20*/  ULOP3.LUT UR45, UR45, 0x10000, URZ, 0xfc, !UPT ;  /* 0x000100002d2d7892 */ /* 0x000fe4000f8efcff */
[----:B------:R-:W-:Y:S01]  /*3d30*/  USEL UR66, UR64, 0x1, !UP0 ;  /* 0x0000000140427887 */ /* 0x000fe2000c000000 */
[----:B------:R-:W-:Y:S01]  /*3d40*/  UMOV UR52, 0x0 ;  /* 0x0000000000347882 */ /* 0x000fe20000000000 */
[----:B------:R-:W-:Y:S01]  /*3d50*/  UMOV UR53, 0x8100910 ;  /* 0x0810091000357882 */ /* 0x000fe20000000000 */
[----:B------:R-:W-:Y:S01]  /*3d60*/  UMOV UR50, 0x0 ;  /* 0x0000000000327882 */ /* 0x000fe20000000000 */
[----:B------:R-:W-:Y:S01]  /*3d70*/  UMOV UR51, 0x8100910 ;  /* 0x0810091000337882 */ /* 0x000fe20000000000 */
[----:B------:R-:W-:Y:S01]  /*3d80*/  UMOV UR48, 0x0 ;  /* 0x0000000000307882 */ /* 0x000fe20000000000 */
[----:B------:R-:W-:Y:S01]  /*3d90*/  UMOV UR49, 0x8100910 ;  /* 0x0810091000317882 */ /* 0x000fe20000000000 */
[----:B-1----:R-:W-:Y:S02]  /*3da0*/  R2UR UR67, R3 ;  /* 0x00000000034372ca */ /* 0x002fe400000e0000 */
[----:B------:R-:W-:-:S13]  /*3db0*/  CS2R R2, SRZ ;  /* 0x0000000000027805 */ /* 0x000fda000001ff00 */
.L_x_80:
[C---:B------:R-:W-:Y:S02]  /*3dc0*/  LEA R0, R8.reuse, UR41, 0x3 ;  /* 0x0000002908007c11 */ /* 0x040fe4000f8e18ff */
[----:B------:R-:W-:Y:S02]  /*3dd0*/  SHF.L.U32 R5, R3, 0x1f, RZ ;  /* 0x0000001f03057819 */ /* 0x000fe400000006ff */
[----:B------:R-:W-:Y:S02]  /*3de0*/  LEA R4, R8, UR41, 0x4 ;  /* 0x0000002908047c11 */ /* 0x000fe4000f8e20ff */
[----:B------:R-:W1:Y:S02]  /*3df0*/  SYNCS.PHASECHK.TRANS64.TRYWAIT P0, [R0+URZ+0xc0], R5 ;  /* 0x0000c005000075a7 */ /* 0x000e6400080011ff */
[----:B-1-3--:R-:W-:Y:S05]  /*3e00*/  @!P0 BRA `(.L_x_73) ;  /* 0x0000004c00988947 */ /* 0x00afea0003800000 */
.L_x_165:
[----:B-1----:R-:W1:Y:S01]  /*3e10*/  LDS.128 R4, [R4+0x150] ;  /* 0x0001500004047984 */ /* 0x002e620000000c00 */
[----:B------:R-:W-:Y:S02]  /*3e20*/  VIADD R0, R0, 0xd0 ;  /* 0x000000d000007836 */ /* 0x000fe40000000000 */
[----:B------:R-:W-:Y:S01]  /*3e30*/  VIADD R8, R8, 0x1 ;  /* 0x0000000108087836 */ /* 0x000fe20000000000 */
[----:B------:R-:W-:Y:S01]  /*3e40*/  @!PT LDS RZ, [RZ] ;  /* 0x00000000fffff984 */ /* 0x000fe20000000800 */
[----:B------:R-:W-:Y:S01]  /*3e50*/  @!PT LDS RZ, [RZ] ;  /* 0x00000000fffff984 */ /* 0x000fe20000000800 */
[----:B------:R-:W-:Y:S01]  /*3e60*/  @!PT LDS RZ, [RZ] ;  /* 0x00000000fffff984 */ /* 0x000fe20000000800 */
[----:B------:R-:W-:Y:S01]  /*3e70*/  @!PT LDS RZ, [RZ] ;  /* 0x00000000fffff984 */ /* 0x000fe20000000800 */
[----:B------:R2:W-:Y:S06]  /*3e80*/  MEMBAR.ALL.CTA ;  /* 0x0000000000007992 */ /* 0x0005ec0000008000 */
[----:B--2---:R-:W2:Y:S01]  /*3e90*/  FENCE.VIEW.ASYNC.S ;  /* 0x00000000000073c6 */ /* 0x004ea20000000000 */
[----:B------:R-:W-:-:S04]  /*3ea0*/  PRMT R0, RZ, 0x654, R0 ;  /* 0x00000654ff007816 */ /* 0x000fc80000000000 */
[----:B--2---:R2:W-:Y:S01]  /*3eb0*/  SYNCS.ARRIVE.TRANS64.RED.A1T0 RZ, [R0+URZ], RZ ;  /* 0x000000ff00ff79a7 */ /* 0x0045e200081004ff */
[----:B-1----:R-:W-:Y:S01]  /*3ec0*/  LOP3.LUT P1, RZ, R6, 0x1, RZ, 0xc0, !PT ;  /* 0x0000000106ff7812 */ /* 0x002fe2000782c0ff */
[----:B--2---:R-:W-:-:S12]  /*3ed0*/  BRA.U UP3, `(.L_x_74) ;  /* 0x0000000503587547 */ /* 0x004fd8000b800000 */
[----:B------:R-:W1:Y:S01]  /*3ee0*/  LDCU UR4, c[0x0][0x38c] ;  /* 0x00007180ff0477ac */ /* 0x000e620008000800 */
[----:B------:R-:W-:Y:S02]  /*3ef0*/  PLOP3.LUT P2, PT, PT, PT, PT, 0x80, 0x8 ;  /* 0x000000000008781c */ /* 0x000fe40003f4f070 */
[----:B------:R-:W-:Y:S01]  /*3f00*/  SHF.L.U32 R5, R9, 0x1f, RZ ;  /* 0x0000001f09057819 */ /* 0x000fe200000006ff */
[----:B------:R-:W-:Y:S02]  /*3f10*/  ULEA UR46, UR47, UR41, 0x3 ;  /* 0x000000292f2e7291 */ /* 0x000fe4000f8e18ff */
[----:B------:R-:W-:Y:S02]  /*3f20*/  ULEA UR36, UR47, UR67, 0x5 ;  /* 0x000000432f247291 */ /* 0x000fe4000f8e28ff */
[----:B-1----:R-:W-:-:S06]  /*3f30*/  UISETP.GE.AND UP0, UPT, UR4, 0x1, UPT ;  /* 0x000000010400788c */ /* 0x002fcc000bf06270 */
[----:B------:R-:W-:-:S05]  /*3f40*/  PLOP3.LUT P0, PT, PT, PT, UP0, 0x80, 0x8 ;  /* 0x000000000008781c */ /* 0x000fca0003f0f008 */
[----:B------:R-:W-:-:S08]  /*3f50*/  @UP0 ULEA UR4, UR38, UR41, 0x3 ;  /* 0x0000002926040291 */ /* 0x000fd0000f8e18ff */
[----:B------:R-:W-:-:S04]  /*3f60*/  @P0 SHF.L.U32 R0, R2, 0x1f, RZ ;  /* 0x0000001f02000819 */ /* 0x000fc800000006ff */
[----:B------:R1:W2:Y:S01]  /*3f70*/  @P0 SYNCS.PHASECHK.TRANS64.TRYWAIT P2, [UR4], R0 ;  /* 0x00000000ff0005a7 */ /* 0x0002a20008041104 */
[----:B------:R-:W3:Y:S02]  /*3f80*/  SYNCS.PHASECHK.TRANS64.TRYWAIT P0, [UR46+0x100], R5 ;  /* 0x00010005ff0075a7 */ /* 0x000ee4000800112e */
[----:B-123--:R-:W-:Y:S05]  /*3f90*/  @!P0 BRA `(.L_x_75) ;  /* 0x0000004c00488947 */ /* 0x00efea0003800000 */
.L_x_167:
[----:B------:R-:W-:Y:S01]  /*3fa0*/  UMOV UR42, UR37 ;  /* 0x00000025002a7c82 */ /* 0x000fe20008000000 */
[----:B------:R-:W-:Y:S05]  /*3fb0*/  BRA.U !UP0, `(.L_x_76) ;  /* 0x0000000508107547 */ /* 0x000fea000b800000 */
[----:B------:R-:W-:Y:S02]  /*3fc0*/  UIADD3 UR42, UPT, UPT, UR66, UR37, URZ ;  /* 0x00000025422a7290 */ /* 0x000fe4000fffe0ff */
[----:B------:R-:W-:Y:S01]  /*3fd0*/  UPLOP3.LUT UP2, UPT, UPT, UPT, UPT, 0x40, 0x4 ;  /* 0x000000000004789c */ /* 0x000fe20003f4e870 */
[----:B------:R-:W-:Y:S01]  /*3fe0*/  UMOV UR39, UR64 ;  /* 0x0000004000277c82 */ /* 0x000fe20008000000 */
[----:B------:R-:W-:-:S09]  /*3ff0*/  UMOV UR5, UR38 ;  /* 0x0000002600057c82 */ /* 0x000fd20008000000 */
.L_x_79:
[----:B------:R-:W-:Y:S01]  /*4000*/  ULEA UR7, UR5, UR41, 0x3 ;  /* 0x0000002905077291 */ /* 0x000fe2000f8e18ff */
[----:B--23--:R-:W-:Y:S11]  /*4010*/  @P2 BRA `(.L_x_77) ;  /* 0x00000000000c2947 */ /* 0x00cff60003800000 */
[----:B-1----:R-:W-:Y:S04]  /*4020*/  SHF.L.U32 R5, R2, 0x1f, RZ ;  /* 0x0000001f02057819 */ /* 0x002fe800000006ff */
[----:B------:R-:W1:Y:S02]  /*4030*/  SYNCS.PHASECHK.TRANS64.TRYWAIT P0, [UR7], R5 ;  /* 0x00000005ff0075a7 */ /* 0x000e640008001107 */
[----:B-1----:R-:W-:Y:S05]  /*4040*/  @!P0 BRA `(.L_x_78) ;  /* 0x0000004c00348947 */ /* 0x002fea0003800000 */
.L_x_77:
[----:B------:R-:W-:Y:S01]  /*4050*/  UISETP.NE.AND UP0, UPT, UR39, 0x1, UPT ;  /* 0x000000012700788c */ /* 0x000fe2000bf05270 */
[----:B------:R-:W-:Y:S01]  /*4060*/  PLOP3.LUT P2, PT, PT, PT, PT, 0x80, 0x8 ;  /* 0x000000000008781c */ /* 0x000fe20003f4f070 */
[----:B------:R-:W-:Y:S02]  /*4070*/  UIADD3 UR4, UPT, UPT, UR5, 0x1, URZ ;  /* 0x0000000105047890 */ /* 0x000fe4000fffe0ff */
[----:B------:R-:W-:Y:S02]  /*4080*/  UIADD3 UR40, UPT, UPT, UR7, 0x40, URZ ;  /* 0x0000004007287890 */ /* 0x000fe4000fffe0ff */
[----:B------:R-:W-:Y:S01]  /*4090*/  UISETP.NE.AND UP1, UPT, UR4, 0x8, UPT ;  /* 0x000000080400788c */ /* 0x000fe2000bf25270 */
[----:B------:R-:W-:Y:S01]  /*40a0*/  PLOP3.LUT P0, PT, PT, PT, UP0, 0x80, 0x8 ;  /* 0x000000000008781c */ /* 0x000fe20003f0f008 */
[----:B------:R-:W-:Y:S02]  /*40b0*/  UIADD3 UR37, UPT, UPT, UR37, 0x1, URZ ;  /* 0x0000000125257890 */ /* 0x000fe4000fffe0ff */
[----:B------:R-:W-:Y:S02]  /*40c0*/  USEL UR6, URZ, 0x1, UP1 ;  /* 0x00000001ff067887 */ /* 0x000fe40008800000 */
[----:B------:R-:W-:Y:S02]  /*40d0*/  USEL UR38, UR4, URZ, UP1 ;  /* 0x000000ff04267287 */ /* 0x000fe40008800000 */
[----:B------:R-:W-:Y:S02]  /*40e0*/  UIADD3 UR39, UPT, UPT, UR39, -0x1, URZ ;  /* 0xffffffff27277890 */ /* 0x000fe4000fffe0ff */
[----:B------:R-:W-:Y:S01]  /*40f0*/  @UP0 ULEA UR4, UR38, UR41, 0x3 ;  /* 0x0000002926040291 */ /* 0x000fe2000f8e18ff */
[----:B------:R-:W-:Y:S01]  /*4100*/  LOP3.LUT R2, R2, UR6, RZ, 0x3c, !PT ;  /* 0x0000000602027c12 */ /* 0x000fe2000f8e3cff */
[----:B------:R-:W-:Y:S02]  /*4110*/  ULEA UR6, UR5, UR45, 0x9 ;  /* 0x0000002d05067291 */ /* 0x000fe4000f8e48ff */
[----:B------:R-:W-:Y:S01]  /*4120*/  UISETP.NE.AND UP0, UPT, UR37, UR42, UPT ;  /* 0x0000002a2500728c */ /* 0x000fe2000bf05270 */
[----:B-1----:R-:W-:Y:S01]  /*4130*/  @P0 SHF.L.U32 R0, R2, 0x1f, RZ ;  /* 0x0000001f02000819 */ /* 0x002fe200000006ff */
[----:B------:R-:W-:Y:S02]  /*4140*/  UIADD3 UR34, UPT, UPT, UR6, 0x2, URZ ;  /* 0x0000000206227890 */ /* 0x000fe4000fffe0ff */
[----:B------:R-:W-:Y:S01]  /*4150*/  UIADD3 UR30, UPT, UPT, UR6, 0x4, URZ ;  /* 0x00000004061e7890 */ /* 0x000fe2000fffe0ff */
[----:B------:R2:W3:Y:S01]  /*4160*/  @P0 SYNCS.PHASECHK.TRANS64.TRYWAIT P2, [UR4], R0 ;  /* 0x00000000ff0005a7 */ /* 0x0004e20008041104 */
[----:B------:R-:W-:Y:S02]  /*4170*/  ULEA UR4, UR5, UR44, 0xa ;  /* 0x0000002c05047291 */ /* 0x000fe4000f8e50ff */
[----:B------:R-:W-:Y:S02]  /*4180*/  UIADD3 UR26, UPT, UPT, UR6, 0x6, URZ ;  /* 0x00000006061a7890 */ /* 0x000fe4000fffe0ff */
        /* <DEDUP_REMOVED lines=10> */
[----:B------:R-:W-:Y:S01]  /*4230*/  UIADD3 UR8, UPT, UPT, UR4, 0x206, URZ ;  /* 0x0000020604087890 */ /* 0x000fe2000fffe0ff */
[----:B------:R-:W-:Y:S01]  /*4240*/  UMOV UR7, 0x40004040 ;  /* 0x4000404000077882 */ /* 0x000fe20000000000 */
[----:B------:R-:W-:Y:S01]  /*4250*/  UMOV UR5, 0x40004040 ;  /* 0x4000404000057882 */ /* 0x000fe20000000000 */
[----:B------:R-:W-:Y:S01]  /*4260*/  UMOV UR35, 0x40004040 ;  /* 0x4000404000237882 */ /* 0x000fe20000000000 */
[----:B------:R1:W-:Y:S01]  /*4270*/  UTCHMMA.2CTA gdesc[UR4], gdesc[UR6], tmem[UR36], tmem[UR62], idesc[UR63], UP2 ;  /* 0x00ff3e06040075ea */ /* 0x0003e20009200024 */
[----:B------:R-:W-:Y:S01]  /*4280*/  UPLOP3.LUT UP2, UPT, UPT, UPT, UPT, 0x80, 0x8 ;  /* 0x000000000008789c */ /* 0x000fe20003f4f070 */
[----:B------:R-:W-:Y:S01]  /*4290*/  UMOV UR33, 0x40004040 ;  /* 0x4000404000217882 */ /* 0x000fe20000000000 */
[----:B------:R-:W-:Y:S01]  /*42a0*/  UMOV UR31, 0x40004040 ;  /* 0x40004040001f7882 */ /* 0x000fe20000000000 */
[----:B------:R2:W-:Y:S01]  /*42b0*/  UTCHMMA.2CTA gdesc[UR32], gdesc[UR34], tmem[UR36], tmem[UR60], idesc[UR61], UPT ;  /* 0x00ff3c22200075ea */ /* 0x0005e2000ba00024 */
        /* <DEDUP_REMOVED lines=14> */
[----:B------:R-:W-:Y:S01]  /*43a0*/  UMOV UR9, 0x40004040 ;  /* 0x4000404000097882 */ /* 0x000fe20000000000 */
[----:B------:R2:W-:Y:S01]  /*43b0*/  UTCHMMA.2CTA gdesc[UR12], gdesc[UR14], tmem[UR36], tmem[UR50], idesc[UR51], UPT ;  /* 0x00ff320e0c0075ea */ /* 0x0005e2000ba00024 */
[----:B------:R2:W-:Y:S01]  /*43c0*/  UTCHMMA.2CTA gdesc[UR8], gdesc[UR10], tmem[UR36], tmem[UR48], idesc[UR49], UPT ;  /* 0x00ff300a080075ea */ /* 0x0005e2000ba00024 */
[----:B------:R2:W-:Y:S01]  /*43d0*/  UTCBAR.2CTA.MULTICAST [UR40], URZ, UR43 ;  /* 0x000000ff280073e9 */ /* 0x0005e2000820082b */
[----:B-1----:R-:W-:Y:S01]  /*43e0*/  UMOV UR5, UR38 ;  /* 0x0000002600057c82 */ /* 0x002fe20008000000 */
[----:B------:R-:W-:Y:S05]  /*43f0*/  BRA.U UP0, `(.L_x_79) ;  /* 0xfffffffd00007547 */ /* 0x000fea000b83ffff */
.L_x_76:
[----:B------:R-:W-:Y:S01]  /*4400*/  UIADD3 UR4, UPT, UPT, UR46, 0xe0, URZ ;  /* 0x000000e02e047890 */ /* 0x000fe2000fffe0ff */
[----:B------:R-:W-:-:S08]  /*4410*/  UMOV UR37, UR42 ;  /* 0x0000002a00257c82 */ /* 0x000fd00008000000 */
[----:B------:R4:W-:Y:S01]  /*4420*/  UTCBAR.2CTA.MULTICAST [UR4], URZ, UR65 ;  /* 0x000000ff040073e9 */ /* 0x0009e20008200841 */
[----:B------:R-:W-:Y:S02]  /*4430*/  NOP ;  /* 0x0000000000007918 */ /* 0x000fe40000000000 */
.L_x_74:
[----:B----4-:R-:W-:Y:S01]  /*4440*/  UIADD3 UR4, UPT, UPT, UR47, 0x1, URZ ;  /* 0x000000012f047890 */ /* 0x010fe2000fffe0ff */
[----:B------:R-:W-:-:S03]  /*4450*/  ISETP.NE.AND P0, PT, R8, 0x2, PT ;  /* 0x000000020800780c */ /* 0x000fc60003f05270 */
[----:B------:R-:W-:Y:S01]  /*4460*/  UISETP.NE.AND UP0, UPT, UR4, 0x4, UPT ;  /* 0x000000040400788c */ /* 0x000fe2000bf05270 */
[----:B-12---:R-:W-:Y:S02]  /*4470*/  SEL R0, RZ, 0x1, P0 ;  /* 0x00000001ff007807 */ /* 0x006fe40000000000 */
[----:B------:R-:W-:Y:S01]  /*4480*/  SEL R8, R8, RZ, P0 ;  /* 0x000000ff08087207 */ /* 0x000fe20000000000 */
[----:B------:R-:W-:Y:S01]  /*4490*/  USEL UR5, URZ, 0x1, UP0 ;  /* 0x00000001ff057887 */ /* 0x000fe20008000000 */
[----:B------:R-:W-:Y:S01]  /*44a0*/  LOP3.LUT R3, R3, R0, RZ, 0x3c, !PT ;  /* 0x0000000003037212 */ /* 0x000fe200078e3cff */
[----:B------:R-:W-:-:S04]  /*44b0*/  USEL UR47, UR4, URZ, UP0 ;  /* 0x000000ff042f7287 */ /* 0x000fc80008000000 */
[----:B------:R-:W-:Y:S01]  /*44c0*/  LOP3.LUT R9, R9, UR5, RZ, 0x3c, !PT ;  /* 0x0000000509097c12 */ /* 0x000fe2000f8e3cff */
[----:B------:R-:W-:Y:S07]  /*44d0*/  @P1 BRA `(.L_x_80) ;  /* 0xfffffff800381947 */ /* 0x000fee000383ffff */
[----:B------:R-:W1:Y:S01]  /*44e0*/  S2UR UR8, SR_CgaCtaId ;  /* 0x00000000000879c3 */ /* 0x000e620000008800 */
[----:B------:R-:W-:Y:S01]  /*44f0*/  ELECT P0, URZ, PT ;  /* 0x0000000000ff782f */ /* 0x000fe20003800000 */
[----:B------:R-:W-:Y:S01]  /*4500*/  HFMA2 R0, -RZ, RZ, 0, 5.9604644775390625e-08 ;  /* 0x00000001ff007431 */ /* 0x000fe200000001ff */
[----:B------:R-:W-:-:S05]  /*4510*/  UMOV UR4, 0x40 ;  /* 0x0000004000047882 */ /* 0x000fca0000000000 */
[----:B------:R-:W-:Y:S01]  /*4520*/  UVIRTCOUNT.DEALLOC.SMPOOL 0x80 ;  /* 0x000000800000784c */ /* 0x000fe20000000000 */
[----:B------:R-:W-:Y:S02]  /*4530*/  UISETP.NE.AND UP1, UPT, UR68, URZ, UPT ;  /* 0x000000ff4400728c */ /* 0x000fe4000bf25270 */
[----:B-1----:R-:W-:-:S09]  /*4540*/  ULEA UR8, UR8, UR4, 0x18 ;  /* 0x0000000408087291 */ /* 0x002fd2000f8ec0ff */
[----:B------:R1:W-:Y:S01]  /*4550*/  @P0 STS.U8 [UR8+0x1c], R0 ;  /* 0x00001c00ff000988 */ /* 0x0003e20008000008 */
[----:B------:R-:W-:Y:S05]  /*4560*/  BRA.U UP1, `(.L_x_81) ;  /* 0x0000000101a07547 */ /* 0x000fea000b800000 */
[----:B------:R-:W-:Y:S01]  /*4570*/  UIADD3 UR7, UPT, UPT, UR41, 0x100, URZ ;  /* 0x0000010029077890 */ /* 0x000fe2000fffe0ff */
[----:B------:R-:W-:-:S03]  /*4580*/  SHF.L.U32 R3, R9, 0x1f, RZ ;  /* 0x0000001f09037819 */ /* 0x000fc600000006ff */
[----:B------:R-:W-:-:S09]  /*4590*/  ULEA UR4, UR47, UR7, 0x3 ;  /* 0x000000072f047291 */ /* 0x000fd2000f8e18ff */
[----:B------:R-:W2:Y:S02]  /*45a0*/  SYNCS.PHASECHK.TRANS64.TRYWAIT P0, [UR4], R3 ;  /* 0x00000003ff0075a7 */ /* 0x000ea40008001104 */
[----:B--2---:R-:W-:Y:S05]  /*45b0*/  @!P0 BRA `(.L_x_82) ;  /* 0x0000004400f08947 */ /* 0x004fea0003800000 */
.L_x_170:
        /* <DEDUP_REMOVED lines=9> */
.L_x_172:
        /* <DEDUP_REMOVED lines=9> */
.L_x_174:
[----:B------:R-:W-:-:S04]  /*46e0*/  UIADD3 UR4, UPT, UPT, UR4, 0x1, URZ ;  /* 0x0000000104047890 */ /* 0x000fc8000fffe0ff */
[----:B------:R-:W-:-:S04]  /*46f0*/  UISETP.NE.AND UP0, UPT, UR4, 0x4, UPT ;  /* 0x000000040400788c */ /* 0x000fc8000bf05270 */
[----:B------:R-:W-:Y:S02]  /*4700*/  USEL UR5, URZ, 0x1, UP0 ;  /* 0x00000001ff057887 */ /* 0x000fe40008000000 */
[----:B------:R-:W-:-:S04]  /*4710*/  USEL UR4, UR4, URZ, UP0 ;  /* 0x000000ff04047287 */ /* 0x000fc80008000000 */
[----:B------:R-:W-:Y:S01]  /*4720*/  ULEA UR4, UR4, UR7, 0x3 ;  /* 0x0000000704047291 */ /* 0x000fe2000f8e18ff */
[----:B-1----:R-:W-:-:S04]  /*4730*/  LOP3.LUT R3, R2, UR5, RZ, 0x3c, !PT ;  /* 0x0000000502037c12 */ /* 0x002fc8000f8e3cff */
[----:B------:R-:W-:Y:S01]  /*4740*/  SHF.L.U32 R3, R3, 0x1f, RZ ;  /* 0x0000001f03037819 */ /* 0x000fe200000006ff */
[----:B------:R-:W-:-:S04]  /*4750*/  IMAD.U32 R0, RZ, RZ, UR4 ;  /* 0x00000004ff007e24 */ /* 0x000fc8000f8e00ff */
[----:B------:R1:W2:Y:S03]  /*4760*/  SYNCS.PHASECHK.TRANS64.TRYWAIT P0, [R0+URZ], R3 ;  /* 0x00000003000075a7 */ /* 0x0002a600080011ff */
[----:B--2---:R-:W-:Y:S05]  /*4770*/  @!P0 NANOSLEEP.SYNCS 0x989680 ;  /* 0x009896800000895d */ /* 0x004fea0003900000 */
[----:B------:R-:W2:Y:S02]  /*4780*/  @!P0 SYNCS.PHASECHK.TRANS64 P0, [R0+URZ], R3 ;  /* 0x00000003000085a7 */ /* 0x000ea400080010ff */
[----:B--2---:R-:W-:Y:S05]  /*4790*/  @P0 BRA `(.L_x_85) ;  /* 0x0000000000200947 */ /* 0x004fea0003800000 */
.L_x_86:
[----:B--2---:R2:W4:Y:S02]  /*47a0*/  SYNCS.PHASECHK.TRANS64.TRYWAIT P0, [R0+URZ], R3 ;  /* 0x00000003000075a7 */ /* 0x00452400080011ff */
[----:B----4-:R-:W-:Y:S05]  /*47b0*/  @!P0 NANOSLEEP.SYNCS 0x989680 ;  /* 0x009896800000895d */ /* 0x010fea0003900000 */
[----:B------:R-:W4:Y:S02]  /*47c0*/  @!P0 SYNCS.PHASECHK.TRANS64 P0, [R0+URZ], R3 ;  /* 0x00000003000085a7 */ /* 0x000f2400080010ff */
[----:B----4-:R-:W-:Y:S05]  /*47d0*/  @!P0 BRA `(.L_x_86) ;  /* 0xfffffffc00f08947 */ /* 0x010fea000383ffff */
[----:B------:R-:W-:Y:S05]  /*47e0*/  BRA `(.L_x_85) ;  /* 0x00000000000c7947 */ /* 0x000fea0003800000 */
.L_x_81:
[----:B------:R-:W-:-:S04]  /*47f0*/  UIADD3 UR4, UPT, UPT, UR41, 0x140, URZ ;  /* 0x0000014029047890 */ /* 0x000fc8000fffe0ff */
[----:B------:R-:W-:-:S09]  /*4800*/  UPRMT UR4, UR69, 0x654, UR4 ;  /* 0x0000065445047896 */ /* 0x000fd20008000004 */
[----:B------:R-:W-:Y:S03]  /*4810*/  SYNCS.ARRIVE.TRANS64.RED.A1T0 RZ, [UR4], RZ ;  /* 0x000000ffffff79a7 */ /* 0x000fe60008100404 */
.L_x_85:
[----:B-12---:R-:W-:Y:S01]  /*4820*/  SHF.L.U32 R3, RZ, 0x1f, RZ ;  /* 0x0000001fff037819 */ /* 0x006fe200000006ff */
[----:B------:R-:W-:Y:S01]  /*4830*/  UIADD3 UR4, UPT, UPT, UR41, 0x140, URZ ;  /* 0x0000014029047890 */ /* 0x000fe2000fffe0ff */
[----:B------:R-:W-:Y:S02]  /*4840*/  PLOP3.LUT P0, PT, PT, PT, UP1, 0x80, 0x8 ;  /* 0x000000000008781c */ /* 0x000fe40003f0f018 */
[----:B------:R-:W1:Y:S02]  /*4850*/  SYNCS.PHASECHK.TRANS64.TRYWAIT P1, [UR41+0x140], R3 ;  /* 0x00014003ff0075a7 */ /* 0x000e640008021129 */
[----:B-1----:R-:W-:Y:S09]  /*4860*/  @!P1 BRA `(.L_x_87) ;  /* 0x00000044008c9947 */ /* 0x002ff20003800000 */
.L_x_176:
[----:B------:R-:W-:Y:S01]  /*4870*/  @!UP1 UPRMT UR4, UR69, 0x654, UR4 ;  /* 0x0000065445049896 */ /* 0x000fe20008000004 */
[----:B------:R-:W-:Y:S01]  /*4880*/  UMOV UR5, 0xffff ;  /* 0x0000ffff00057882 */ /* 0x000fe20000000000 */
[----:B------:R-:W-:-:S07]  /*4890*/  UMOV UR6, 0x1 ;  /* 0x0000000100067882 */ /* 0x000fce0000000000 */
[----:B------:R-:W-:Y:S01]  /*48a0*/  @!P0 SYNCS.ARRIVE.TRANS64.RED.A1T0 RZ, [UR4], RZ ;  /* 0x000000ffffff89a7 */ /* 0x000fe20008100404 */
[----:B------:R-:W-:Y:S01]  /*48b0*/  NOP ;  /* 0x0000000000007918 */ /* 0x000fe20000000000 */
[----:B-1----:R-:W1:Y:S01]  /*48c0*/  LDS R0, [UR8+0x14] ;  /* 0x00001408ff007984 */ /* 0x002e620008000800 */
[----:B------:R-:W-:-:S04]  /*48d0*/  ULOP3.LUT UR4, UR67, 0xffff, URZ, 0xc0, !UPT ;  /* 0x0000ffff43047892 */ /* 0x000fc8000f8ec0ff */
[----:B------:R-:W-:-:S04]  /*48e0*/  USHF.R.U32.HI UR4, URZ, 0x5, UR4 ;  /* 0x00000005ff047899 */ /* 0x000fc80008011604 */
[----:B------:R-:W-:Y:S02]  /*48f0*/  USHF.L.U32 UR5, UR5, UR4, URZ ;  /* 0x0000000405057299 */ /* 0x000fe400080006ff */
[----:B------:R-:W-:-:S04]  /*4900*/  USHF.L.U32 UR4, UR6, UR4, URZ ;  /* 0x0000000406047299 */ /* 0x000fc800080006ff */
[----:B-1----:R-:W-:-:S04]  /*4910*/  LOP3.LUT R0, R0, UR5, RZ, 0xc0, !PT ;  /* 0x0000000500007c12 */ /* 0x002fc8000f8ec0ff */
[----:B------:R-:W-:-:S13]  /*4920*/  ISETP.NE.AND P0, PT, R0, UR5, PT ;  /* 0x0000000500007c0c */ /* 0x000fda000bf05270 */
[----:B------:R-:W-:Y:S05]  /*4930*/  @P0 BRA `(.L_x_88) ;  /* 0x0000000000580947 */ /* 0x000fea0003800000 */
[----:B------:R-:W1:Y:S02]  /*4940*/  LDS R0, [UR8+0x18] ;  /* 0x00001808ff007984 */ /* 0x000e640008000800 */
[----:B-1----:R-:W-:-:S04]  /*4950*/  LOP3.LUT R0, R0, UR4, RZ, 0xc0, !PT ;  /* 0x0000000400007c12 */ /* 0x002fc8000f8ec0ff */
[----:B------:R-:W-:-:S13]  /*4960*/  ISETP.NE.AND P0, PT, R0, UR4, PT ;  /* 0x0000000400007c0c */ /* 0x000fda000bf05270 */
[----:B------:R-:W-:Y:S05]  /*4970*/  @P0 BRA `(.L_x_89) ;  /* 0x00000000003c0947 */ /* 0x000fea0003800000 */
[----:B------:R-:W1:Y:S01]  /*4980*/  S2R R2, SR_LANEID ;  /* 0x0000000000027919 */ /* 0x000e620000000000 */
[----:B------:R-:W-:Y:S01]  /*4990*/  ULOP3.LUT UR5, URZ, UR5, URZ, 0x33, !UPT ;  /* 0x00000005ff057292 */ /* 0x000fe2000f8e33ff */
[----:B------:R-:W-:Y:S01]  /*49a0*/  LOP3.LUT R4, RZ, UR4, RZ, 0x33, !PT ;  /* 0x00000004ff047c12 */ /* 0x000fe2000f8e33ff */
[----:B------:R-:W-:Y:S02]  /*49b0*/  VOTEU.ANY UR4, UPT, PT ;  /* 0x0000000000047886 */ /* 0x000fe400038e0100 */
[----:B------:R-:W-:Y:S01]  /*49c0*/  UFLO.U32 UR4, UR4 ;  /* 0x00000004000472bd */ /* 0x000fe200080e0000 */
[----:B------:R-:W2:Y:S01]  /*49d0*/  REDUX UR6, R4 ;  /* 0x00000000040673c4 */ /* 0x000ea20000000000 */
[----:B------:R-:W-:-:S06]  /*49e0*/  IMAD.U32 R0, RZ, RZ, UR5 ;  /* 0x00000005ff007e24 */ /* 0x000fcc000f8e00ff */
[----:B------:R4:W-:Y:S01]  /*49f0*/  UTCATOMSWS.AND URZ, UR5 ;  /* 0x0000000500ff79e3 */ /* 0x0009e20008000000 */
[----:B------:R-:W3:Y:S01]  /*4a00*/  REDUX UR7, R0 ;  /* 0x00000000000773c4 */ /* 0x000ee20000000000 */
[----:B-1----:R-:W-:Y:S01]  /*4a10*/  ISETP.EQ.U32.AND P0, PT, R2, UR4, PT ;  /* 0x0000000402007c0c */ /* 0x002fe2000bf02070 */
[----:B--2---:R-:W-:Y:S01]  /*4a20*/  IMAD.U32 R2, RZ, RZ, UR6 ;  /* 0x00000006ff027e24 */ /* 0x004fe2000f8e00ff */
[----:B---3--:R-:W-:-:S11]  /*4a30*/  MOV R3, UR7 ;  /* 0x0000000700037c02 */ /* 0x008fd60008000f00 */
[----:B------:R4:W-:Y:S04]  /*4a40*/  @P0 ATOMS.AND RZ, [UR8+0x14], R3 ;  /* 0x00001403ffff098c */ /* 0x0009e8000a800008 */
[----:B------:R4:W-:Y:S01]  /*4a50*/  @P0 ATOMS.AND RZ, [UR8+0x18], R2 ;  /* 0x00001802ffff098c */ /* 0x0009e2000a800008 */
[----:B------:R-:W-:Y:S05]  /*4a60*/  BRA `(.L_x_90) ;  /* 0x0000000000147947 */ /* 0x000fea0003800000 */
.L_x_89:
[----:B------:R-:W-:Y:S02]  /*4a70*/  MOV R2, 0x4a90 ;  /* 0x00004a9000027802 */ /* 0x000fe40000000f00 */
[----:B---3-5:R-:W-:Y:S05]  /*4a80*/  CALL.REL.NOINC `($__internal_0_$__cuda_sm10x_tcgen05_guardrail_trap_col_being_dealloced_not_returned_by_alloc) ;  /* 0x0000004400f87944 */ /* 0x028fea0003c00000 */
[----:B------:R-:W-:Y:S05]  /*4a90*/  BRA `(.L_x_90) ;  /* 0x0000000000087947 */ /* 0x000fea0003800000 */
.L_x_88:
[----:B------:R-:W-:Y:S02]  /*4aa0*/  MOV R2, 0x4ac0 ;  /* 0x00004ac000027802 */ /* 0x000fe40000000f00 */
[----:B---3-5:R-:W-:Y:S05]  /*4ab0*/  CALL.REL.NOINC `($__internal_2_$__cuda_sm10x_tcgen05_guardrail_trap_unallocated_columns_being_dealloced) ;  /* 0x0000004800047944 */ /* 0x028fea0003c00000 */
.L_x_90:
[----:B------:R-:W-:Y:S01]  /*4ac0*/  NOP ;  /* 0x0000000000007918 */ /* 0x000fe20000000000 */
[----:B----4-:R-:W-:Y:S05]  /*4ad0*/  EXIT ;  /* 0x000000000000794d */ /* 0x010fea0003800000 */
.L_x_61:
[----:B------:R-:W-:-:S09]  /*4ae0*/  UISETP.NE.OR UP0, UPT, UR20, 0x3, !UP4 ;  /* 0x000000031400788c */ /* 0x000fd2000e705670 */
[----:B------:R-:W-:Y:S05]  /*4af0*/  BRA.U UP0, `(.L_x_91) ;  /* 0x00000011005c7547 */ /* 0x000fea000b800000 */
[----:B------:R-:W2:Y:S01]  /*4b00*/  LDCU.64 UR4, c[0x0][0x888] ;  /* 0x00011100ff0477ac */ /* 0x000ea20008000a00 */
[----:B------:R-:W3:Y:S01]  /*4b10*/  LDC.64 R12, c[0x0][0x348] ;  /* 0x0000d200ff0c7b82 */ /* 0x000ee20000000a00 */
[----:B------:R-:W-:Y:S02]  /*4b20*/  HFMA2 R9, -RZ, RZ, 0, 0 ;  /* 0x00000000ff097431 */ /* 0x000fe400000001ff */
[----:B------:R-:W-:Y:S01]  /*4b30*/  IMAD.MOV.U32 R11, RZ, RZ, 0x1 ;  /* 0x00000001ff0b7424 */ /* 0x000fe200078e00ff */
[----:B------:R-:W4:Y:S01]  /*4b40*/  LDCU UR40, c[0x0][0x370] ;  /* 0x00006e00ff2877ac */ /* 0x000f220008000800 */
[----:B------:R-:W-:Y:S01]  /*4b50*/  IMAD.MOV.U32 R10, RZ, RZ, RZ ;  /* 0x000000ffff0a7224 */ /* 0x000fe200078e00ff */
[----:B------:R-:W-:Y:S01]  /*4b60*/  MOV R3, 0x2000 ;  /* 0x0000200000037802 */ /* 0x000fe20000000f00 */
[----:B------:R-:W4:Y:S01]  /*4b70*/  LDCU.128 UR32, c[0x0][0xb10] ;  /* 0x00016200ff2077ac */ /* 0x000f220008000c00 */
[----:B------:R-:W1:Y:S01]  /*4b80*/  LDCU UR37, c[0x0][0x374] ;  /* 0x00006e80ff2577ac */ /* 0x000e620008000800 */
[----:B------:R-:W1:Y:S01]  /*4b90*/  LDCU.64 UR30, c[0x0][0x890] ;  /* 0x00011200ff1e77ac */ /* 0x000e620008000a00 */
[----:B--2---:R-:W-:Y:S01]  /*4ba0*/  UISETP.NE.U32.AND UP0, UPT, UR4, URZ, UPT ;  /* 0x000000ff0400728c */ /* 0x004fe2000bf05070 */
[----:B------:R-:W2:Y:S01]  /*4bb0*/  LDCU UR15, c[0x0][0xb0c] ;  /* 0x00016180ff0f77ac */ /* 0x000ea20008000800 */
[----:B------:R-:W3:Y:S01]  /*4bc0*/  LDCU UR45, c[0x0][0xb20] ;  /* 0x00016400ff2d77ac */ /* 0x000ee20008000800 */
[----:B------:R-:W3:Y:S01]  /*4bd0*/  LDCU UR4, c[0x0][0xb30] ;  /* 0x00016600ff0477ac */ /* 0x000ee20008000800 */
[----:B----4-:R-:W-:-:S02]  /*4be0*/  UIMAD.WIDE.U32 UR6, UR40, UR32, URZ ;  /* 0x00000020280672a5 */ /* 0x010fc4000f8e00ff */
[----:B-1----:R-:W-:Y:S02]  /*4bf0*/  UIMAD.WIDE.U32 UR8, UR37, UR35, URZ ;  /* 0x00000023250872a5 */ /* 0x002fe4000f8e00ff */
[----:B------:R-:W-:Y:S02]  /*4c00*/  UISETP.NE.U32.AND UP6, UPT, UR30, URZ, UPT ;  /* 0x000000ff1e00728c */ /* 0x000fe4000bfc5070 */
[----:B------:R-:W-:Y:S01]  /*4c10*/  UISETP.NE.AND.EX UP5, UPT, UR5, URZ, UPT, UP0 ;  /* 0x000000ff0500728c */ /* 0x000fe2000bfa5300 */
[----:B------:R-:W-:Y:S01]  /*4c20*/  UMOV UR21, 0x400 ;  /* 0x0000040000157882 */ /* 0x000fe20000000000 */
[----:B------:R-:W-:Y:S01]  /*4c30*/  UISETP.NE.AND UP0, UPT, UR42, 0x1, UPT ;  /* 0x000000012a00788c */ /* 0x000fe2000bf05270 */
[----:B------:R-:W-:Y:S01]  /*4c40*/  UMOV UR6, UR7 ;  /* 0x0000000700067c82 */ /* 0x000fe20008000000 */
[----:B------:R-:W-:Y:S01]  /*4c50*/  UMOV UR41, UR9 ;  /* 0x0000000900297c82 */ /* 0x000fe20008000000 */
[----:B--2---:R-:W-:Y:S01]  /*4c60*/  UISETP.NE.AND UP0, UPT, UR15, 0x1, UPT ;  /* 0x000000010f00788c */ /* 0x004fe2000bf05270 */
[----:B------:R-:W-:Y:S01]  /*4c70*/  UMOV UR25, URZ ;  /* 0x000000ff00197c82 */ /* 0x000fe20008000000 */
[----:B------:R-:W-:-:S02]  /*4c80*/  UPLOP3.LUT UP4, UPT, UPT, UPT, UPT, 0x40, 0x4 ;  /* 0x000000000004789c */ /* 0x000fc40003f8e870 */
[----:B------:R-:W-:Y:S01]  /*4c90*/  UISETP.GE.AND UP2, UPT, UR42, 0x1, UPT ;  /* 0x000000012a00788c */ /* 0x000fe2000bf46270 */
[----:B------:R-:W1:Y:S01]  /*4ca0*/  LDCU.64 UR22, c[0x0][0xb28] ;  /* 0x00016500ff1677ac */ /* 0x000e620008000a00 */
[----:B------:R-:W-:Y:S02]  /*4cb0*/  ULEA UR21, UR53, UR21, 0x18 ;  /* 0x0000001535157291 */ /* 0x000fe4000f8ec0ff */
[----:B------:R-:W-:Y:S02]  /*4cc0*/  UISETP.NE.AND.EX UP6, UPT, UR31, URZ, UPT, UP6 ;  /* 0x000000ff1f00728c */ /* 0x000fe4000bfc5360 */
[----:B------:R-:W-:Y:S02]  /*4cd0*/  USHF.R.U32.HI UR43, URZ, UR33, UR6 ;  /* 0x00000021ff2b7299 */ /* 0x000fe40008011606 */
[----:B---3--:R-:W-:Y:S02]  /*4ce0*/  USHF.R.U32.HI UR41, URZ, UR45, UR41 ;  /* 0x0000002dff297299 */ /* 0x008fe40008011629 */
[----:B------:R-:W-:-:S02]  /*4cf0*/  UISETP.NE.AND UP0, UPT, UR34, 0x1, UPT ;  /* 0x000000012200788c */ /* 0x000fc4000bf05270 */
[----:B------:R-:W-:-:S11]  /*4d00*/  UISETP.NE.AND UP3, UPT, UR4, 0x1, UPT ;  /* 0x000000010400788c */ /* 0x000fd6000bf65270 */
.L_x_100:
[C---:B------:R-:W-:Y:S02]  /*4d10*/  LEA R8, R10.reuse, UR21, 0x3 ;  /* 0x000000150a087c11 */ /* 0x040fe4000f8e18ff */
[----:B------:R-:W-:Y:S02]  /*4d20*/  SHF.L.U32 R5, R9, 0x1f, RZ ;  /* 0x0000001f09057819 */ /* 0x000fe400000006ff */
[----:B------:R-:W-:Y:S02]  /*4d30*/  LEA R6, R10, UR21, 0x4 ;  /* 0x000000150a067c11 */ /* 0x000fe4000f8e20ff */
[----:B--2---:R-:W2:Y:S02]  /*4d40*/  SYNCS.PHASECHK.TRANS64.TRYWAIT P0, [R8+URZ+0xc0], R5 ;  /* 0x0000c005080075a7 */ /* 0x004ea400080011ff */
[----:B--2---:R-:W-:Y:S05]  /*4d50*/  @!P0 BRA `(.L_x_92) ;  /* 0x0000004000688947 */ /* 0x004fea0003800000 */
.L_x_177:
[----:B--2---:R-:W2:Y:S01]  /*4d60*/  LDS.128 R4, [R6+0x150] ;  /* 0x0001500006047984 */ /* 0x004ea20000000c00 */
[----:B------:R-:W-:Y:S01]  /*4d70*/  UISETP.GE.AND UP0, UPT, UR42, 0x1, UPT ;  /* 0x000000012a00788c */ /* 0x000fe2000bf06270 */
[----:B------:R-:W-:Y:S01]  /*4d80*/  @!PT LDS RZ, [RZ] ;  /* 0x00000000fffff984 */ /* 0x000fe20000000800 */
[----:B------:R-:W-:Y:S01]  /*4d90*/  @!PT LDS RZ, [RZ] ;  /* 0x00000000fffff984 */ /* 0x000fe20000000800 */
[----:B------:R-:W-:Y:S01]  /*4da0*/  @!PT LDS RZ, [RZ] ;  /* 0x00000000fffff984 */ /* 0x000fe20000000800 */
[----:B------:R-:W-:Y:S01]  /*4db0*/  @!PT LDS RZ, [RZ] ;  /* 0x00000000fffff984 */ /* 0x000fe20000000800 */
[----:B------:R3:W-:Y:S06]  /*4dc0*/  MEMBAR.ALL.CTA ;  /* 0x0000000000007992 */ /* 0x0007ec0000008000 */
[----:B---3--:R-:W3:Y:S01]  /*4dd0*/  FENCE.VIEW.ASYNC.S ;  /* 0x00000000000073c6 */ /* 0x008ee20000000000 */
[----:B--2---:R-:W-:Y:S11]  /*4de0*/  LOP3.LUT P0, RZ, R6, 0x1, RZ, 0xc0, !PT ;  /* 0x0000000106ff7812 */ /* 0x004ff6000780c0ff */
[----:B------:R-:W-:Y:S02]  /*4df0*/  @!UPT UIADD3 URZ, UPT, UPT, URZ, URZ, URZ ;  /* 0x000000fffffff290 */ /* 0x000fe4000fffe0ff */
[----:B---3--:R-:W-:Y:S01]  /*4e00*/  VOTEU.ANY UP2, P0 ;  /* 0x0000000000ff7886 */ /* 0x008fe20000040100 */
[----:B------:R-:W-:Y:S11]  /*4e10*/  PLOP3.LUT P0, PT, PT, PT, UP2, 0x80, 0x8 ;  /* 0x000000000008781c */ /* 0x000ff60003f0f028 */
[----:B------:R-:W-:Y:S02]  /*4e20*/  @!UPT UIADD3 URZ, UPT, UPT, URZ, URZ, URZ ;  /* 0x000000fffffff290 */ /* 0x000fe4000fffe0ff */
[----:B------:R-:W-:Y:S02]  /*4e30*/  @P0 SHF.R.U32.HI R0, RZ, 0x10, R5 ;  /* 0x00000010ff000819 */ /* 0x000fe40000011605 */
[----:B------:R-:W-:Y:S02]  /*4e40*/  @P0 MOV R2, R4 ;  /* 0x0000000400020202 */ /* 0x000fe40000000f00 */
[----:B------:R-:W-:Y:S01]  /*4e50*/  @P0 R2UR UR4, R0 ;  /* 0x00000000000402ca */ /* 0x000fe200000e0000 */
[----:B------:R-:W-:Y:S01]  /*4e60*/  VIADD R0, R8, 0xd0 ;  /* 0x000000d008007836 */ /* 0x000fe20000000000 */
[----:B------:R-:W-:Y:S02]  /*4e70*/  @P0 LOP3.LUT R4, R5, 0xffff, RZ, 0xc0, !PT ;  /* 0x0000ffff05040812 */ /* 0x000fe400078ec0ff */
[----:B------:R-:W-:Y:S02]  /*4e80*/  @P0 R2UR UR6, R2 ;  /* 0x00000000020602ca */ /* 0x000fe400000e0000 */
[----:B------:R-:W-:Y:S02]  /*4e90*/  PRMT R0, RZ, 0x654, R0 ;  /* 0x00000654ff007816 */ /* 0x000fe40000000000 */
[----:B------:R-:W-:Y:S02]  /*4ea0*/  @P0 R2UR UR5, R4 ;  /* 0x00000000040502ca */ /* 0x000fe400000e0000 */
[----:B------:R2:W-:Y:S03]  /*4eb0*/  SYNCS.ARRIVE.TRANS64.RED.A1T0 RZ, [R0+URZ], RZ ;  /* 0x000000ff00ff79a7 */ /* 0x0005e600081004ff */
[----:B------:R-:W-:Y:S04]  /*4ec0*/  @UP2 UMOV UR29, UR4 ;  /* 0x00000004001d2c82 */ /* 0x000fe80008000000 */
[----:B------:R-:W-:Y:S04]  /*4ed0*/  @UP2 UMOV UR14, UR6 ;  /* 0x00000006000e2c82 */ /* 0x000fe80008000000 */
[----:B------:R-:W-:Y:S01]  /*4ee0*/  @UP2 UMOV UR13, UR5 ;  /* 0x00000005000d2c82 */ /* 0x000fe20008000000 */
[----:B------:R-:W-:Y:S05]  /*4ef0*/  BRA.U !UP0, `(.L_x_93) ;  /* 0x0000000108c07547 */ /* 0x000fea000b800000 */
[----:B------:R-:W-:Y:S02]  /*4f00*/  UIMAD.WIDE.U32 UR8, UR13, UR35, URZ ;  /* 0x000000230d0872a5 */ /* 0x000fe4000f8e00ff */
[----:B------:R-:W-:Y:S02]  /*4f10*/  UP2UR UR12, UPR, URZ, 0x4 ;  /* 0x00000004ff0c7883 */ /* 0x000fe40008000000 */
[----:B------:R-:W-:Y:S02]  /*4f20*/  UISETP.NE.AND UP2, UPT, UR34, 0x1, UPT ;  /* 0x000000012200788c */ /* 0x000fe4000bf45270 */
[----:B------:R-:W-:Y:S02]  /*4f30*/  UIMAD.WIDE.U32 UR10, UR14, UR32, URZ ;  /* 0x000000200e0a72a5 */ /* 0x000fe4000f8e00ff */
[----:B------:R-:W-:Y:S02]  /*4f40*/  USEL UR4, UR37, UR41, !UP2 ;  /* 0x0000002925047287 */ /* 0x000fe4000d000000 */
[----:B------:R-:W-:Y:S02]  /*4f50*/  UISETP.NE.AND UP0, UPT, UR15, 0x1, UPT ;  /* 0x000000010f00788c */ /* 0x000fe4000bf05270 */
[----:B------:R-:W-:Y:S02]  /*4f60*/  UP2UR UR20, UPR, URZ, 0x2 ;  /* 0x00000002ff147883 */ /* 0x000fe40008000000 */
[----:B------:R-:W-:Y:S02]  /*4f70*/  UISETP.NE.AND UP1, UPT, UR42, 0x1, UPT ;  /* 0x000000012a00788c */ /* 0x000fe4000bf25270 */
[----:B-1----:R-:W-:Y:S02]  /*4f80*/  UIMAD.WIDE.U32 UR16, UR4, UR22, URZ ;  /* 0x00000016041072a5 */ /* 0x002fe4000f8e00ff */
[----:B------:R-:W-:Y:S01]  /*4f90*/  USEL UR7, UR40, UR43, !UP0 ;  /* 0x0000002b28077287 */ /* 0x000fe2000c000000 */
[----:B------:R-:W-:Y:S02]  /*4fa0*/  UMOV UR5, UR9 ;  /* 0x0000000900057c82 */ /* 0x000fe40008000000 */
[----:B------:R-:W-:Y:S02]  /*4fb0*/  USHF.R.U32.HI UR6, URZ, UR45, UR5 ;  /* 0x0000002dff067299 */ /* 0x000fe40008011605 */
[----:B------:R-:W-:Y:S02]  /*4fc0*/  UIMAD.WIDE.U32 UR18, UR7, UR22, URZ ;  /* 0x00000016071272a5 */ /* 0x000fe4000f8e00ff */
[----:B------:R-:W-:Y:S02]  /*4fd0*/  USEL UR6, UR13, UR6, !UP2 ;  /* 0x000000060d067287 */ /* 0x000fe4000d000000 */
[----:B------:R-:W-:Y:S01]  /*4fe0*/  UISETP.NE.AND UP2, UPT, UR12, URZ, UPT ;  /* 0x000000ff0c00728c */ /* 0x000fe2000bf45270 */
[----:B------:R-:W-:Y:S01]  /*4ff0*/  UMOV UR5, UR11 ;  /* 0x0000000b00057c82 */ /* 0x000fe20008000000 */
[----:B------:R-:W-:Y:S02]  /*5000*/  UIMAD.WIDE.U32 UR10, UR6, UR22, URZ ;  /* 0x00000016060a72a5 */ /* 0x000fe4000f8e00ff */
[----:B------:R-:W-:Y:S03]  /*5010*/  USHF.R.U32.HI UR8, URZ, UR33, UR5 ;  /* 0x00000021ff087299 */ /* 0x000fe60008011605 */
[----:B------:R-:W-:Y:S02]  /*5020*/  UMOV UR5, UR17 ;  /* 0x0000001100057c82 */ /* 0x000fe40008000000 */
[----:B------:R-:W-:Y:S03]  /*5030*/  @UP1 USHF.R.U32.HI UR4, URZ, UR23, UR5 ;  /* 0x00000017ff041299 */ /* 0x000fe60008011605 */
[----:B------:R-:W-:Y:S01]  /*5040*/  UMOV UR5, UR19 ;  /* 0x0000001300057c82 */ /* 0x000fe20008000000 */
[----:B------:R-:W-:Y:S02]  /*5050*/  UIMAD UR4, UR42, UR4, URZ ;  /* 0x000000042a0472a4 */ /* 0x000fe4000f8e02ff */
[----:B------:R-:W-:Y:S02]  /*5060*/  @UP1 USHF.R.U32.HI UR7, URZ, UR23, UR5 ;  /* 0x00000017ff071299 */ /* 0x000fe40008011605 */
[----:B------:R-:W-:Y:S02]  /*5070*/  USEL UR5, UR14, UR8, !UP0 ;  /* 0x000000080e057287 */ /* 0x000fe4000c000000 */
[----:B------:R-:W-:Y:S02]  /*5080*/  UIMAD UR8, UR42, UR7, URZ ;  /* 0x000000072a0872a4 */ /* 0x000fe4000f8e02ff */
[----:B------:R-:W-:Y:S03]  /*5090*/  UISETP.GE.AND UP0, UPT, UR6, UR4, UPT ;  /* 0x000000040600728c */ /* 0x000fe6000bf06270 */
[----:B------:R-:W-:Y:S01]  /*50a0*/  UMOV UR4, UR11 ;  /* 0x0000000b00047c82 */ /* 0x000fe20008000000 */
[----:B------:R-:W-:Y:S02]  /*50b0*/  UISETP.GE.OR UP0, UPT, UR5, UR8, UP0 ;  /* 0x000000080500728c */ /* 0x000fe40008706670 */
[----:B------:R-:W-:Y:S02]  /*50c0*/  USHF.R.U32.HI UR4, URZ, UR23, UR4 ;  /* 0x00000017ff047299 */ /* 0x000fe40008011604 */
[----:B------:R-:W-:Y:S02]  /*50d0*/  UIMAD.WIDE.U32 UR8, UR5, UR22, URZ ;  /* 0x00000016050872a5 */ /* 0x000fe4000f8e00ff */
[----:B------:R-:W-:Y:S04]  /*50e0*/  USEL UR10, UR6, UR4, !UP1 ;  /* 0x00000004060a7287 */ /* 0x000fe8000c800000 */
[----:B------:R-:W-:Y:S01]  /*50f0*/  UIADD3 UR11, UPT, UPT, -UR10, URZ, URZ ;  /* 0x000000ff0a0b7290 */ /* 0x000fe2000fffe1ff */
[----:B------:R-:W-:Y:S02]  /*5100*/  @!UP0 UMOV UR4, UR9 ;  /* 0x0000000900048c82 */ /* 0x000fe40008000000 */
[----:B------:R-:W-:Y:S02]  /*5110*/  @!UP0 USHF.R.U32.HI UR4, URZ, UR23, UR4 ;  /* 0x00000017ff048299 */ /* 0x000fe40008011604 */
[----:B------:R-:W-:Y:S02]  /*5120*/  UIMAD UR8, UR42, UR11, UR6 ;  /* 0x0000000b2a0872a4 */ /* 0x000fe4000f8e0206 */
[----:B------:R-:W-:Y:S02]  /*5130*/  @!UP0 USEL UR4, UR5, UR4, !UP1 ;  /* 0x0000000405048287 */ /* 0x000fe4000c800000 */
[----:B------:R-:W-:Y:S02]  /*5140*/  UISETP.NE.AND UP1, UPT, UR20, URZ, UPT ;  /* 0x000000ff1400728c */ /* 0x000fe4000bf25270 */
[----:B------:R-:W-:Y:S02]  /*5150*/  @!UP0 UIMAD UR7, UR7, UR8, UR4 ;  /* 0x00000008070782a4 */ /* 0x000fe4000f8e0204 */
[----:B------:R-:W-:Y:S02]  /*5160*/  @!UP0 UIADD3 UR9, UPT, UPT, UR10, -UR4, URZ ;  /* 0x800000040a098290 */ /* 0x000fe4000fffe0ff */
[----:B------:R-:W-:Y:S02]  /*5170*/  UIADD3 UR8, UPT, UPT, -UR6, URZ, URZ ;  /* 0x000000ff06087290 */ /* 0x000fe4000fffe1ff */
[----:B------:R-:W-:Y:S02]  /*5180*/  UIADD3 UR4, UPT, UPT, -UR5, URZ, URZ ;  /* 0x000000ff05047290 */ /* 0x000fe4000fffe1ff */
[----:B------:R-:W-:Y:S03]  /*5190*/  @!UP0 UIMAD UR6, UR9, UR42, UR5 ;  /* 0x0000002a090682a4 */ /* 0x000fe6000f8e0205 */
[----:B------:R-:W-:Y:S01]  /*51a0*/  @!UP0 UMOV UR5, UR7 ;  /* 0x0000000700058c82 */ /* 0x000fe20008000000 */
[----:B------:R-:W-:Y:S02]  /*51b0*/  UIMAD UR7, UR15, UR4, UR14 ;  /* 0x000000040f0772a4 */ /* 0x000fe4000f8e020e */
[----:B------:R-:W-:Y:S02]  /*51c0*/  UIMAD UR4, UR34, UR8, UR13 ;  /* 0x00000008220472a4 */ /* 0x000fe4000f8e020d */
[----:B------:R-:W-:Y:S02]  /*51d0*/  UIMAD UR14, UR5, UR15, UR7 ;  /* 0x0000000f050e72a4 */ /* 0x000fe4000f8e0207 */
[----:B------:R-:W-:Y:S11]  /*51e0*/  UIMAD UR13, UR6, UR34, UR4 ;  /* 0x00000022060d72a4 */ /* 0x000ff6000f8e0204 */
[----:B------:R-:W-:Y:S01]  /*51f0*/  @!UPT UIADD3 URZ, UPT, UPT, URZ, URZ, URZ ;  /* 0x000000fffffff290 */ /* 0x000fe2000fffe0ff */
.L_x_93:
[----:B------:R-:W3:Y:S01]  /*5200*/  @!UP3 LDCU.128 UR8, c[0x0][0xb10] ;  /* 0x00016200ff08b7ac */ /* 0x000ee20008000c00 */
[----:B------:R-:W-:Y:S04]  /*5210*/  ISETP.NE.U32.AND P0, PT, RZ, UR30, PT ;  /* 0x0000001eff007c0c */ /* 0x000fe8000bf05070 */
[----:B------:R-:W-:Y:S01]  /*5220*/  ISETP.NE.AND.EX P0, PT, RZ, UR31, PT, P0 ;  /* 0x0000001fff007c0c */ /* 0x000fe2000bf05300 */
[----:B------:R-:W4:Y:S01]  /*5230*/  @!UP3 LDCU UR5, c[0x0][0xb0c] ;  /* 0x00016180ff05b7ac */ /* 0x000f220008000800 */
[----:B------:R-:W-:Y:S02]  /*5240*/  USHF.L.U32 UR26, UR26, 0x6, URZ ;  /* 0x000000061a1a7899 */ /* 0x000fe400080006ff */
[----:B------:R-:W-:Y:S02]  /*5250*/  USHF.L.U32 UR27, UR27, 0x6, URZ ;  /* 0x000000061b1b7899 */ /* 0x000fe400080006ff */
[----:B---3--:R-:W-:Y:S07]  /*5260*/  UIMAD.WIDE.U32 UR6, UR14, UR8, URZ ;  /* 0x000000080e0672a5 */ /* 0x008fee000f8e00ff */
[----:B------:R-:W-:Y:S01]  /*5270*/  @!UP3 UMOV UR4, UR7 ;  /* 0x000000070004bc82 */ /* 0x000fe20008000000 */
[----:B----4-:R-:W-:Y:S02]  /*5280*/  @!UP3 UISETP.NE.AND UP0, UPT, UR5, 0x1, UPT ;  /* 0x000000010500b88c */ /* 0x010fe4000bf05270 */
[----:B------:R-:W-:Y:S02]  /*5290*/  @!UP3 USHF.R.U32.HI UR4, URZ, UR9, UR4 ;  /* 0x00000009ff04b299 */ /* 0x000fe40008011604 */
[----:B------:R-:W-:Y:S02]  /*52a0*/  UIMAD.WIDE.U32 UR6, UR13, UR11, URZ ;  /* 0x0000000b0d0672a5 */ /* 0x000fe4000f8e00ff */
[----:B------:R-:W-:Y:S02]  /*52b0*/  @!UP3 USEL UR8, UR14, UR4, !UP0 ;  /* 0x000000040e08b287 */ /* 0x000fe4000c000000 */
[----:B------:R-:W-:Y:S03]  /*52c0*/  @!UP3 UISETP.NE.AND UP0, UPT, UR10, 0x1, UPT ;  /* 0x000000010a00b88c */ /* 0x000fe6000bf05270 */
[----:B------:R-:W-:Y:S02]  /*52d0*/  @!UP3 UMOV UR6, UR7 ;  /* 0x000000070006bc82 */ /* 0x000fe40008000000 */
[----:B------:R-:W3:Y:S02]  /*52e0*/  @!UP3 LDCU UR4, c[0x0][0xb20] ;  /* 0x00016400ff04b7ac */ /* 0x000ee40008000800 */
[----:B---3--:R-:W-:Y:S04]  /*52f0*/  @!UP3 USHF.R.U32.HI UR6, URZ, UR4, UR6 ;  /* 0x00000004ff06b299 */ /* 0x008fe80008011606 */
[----:B------:R-:W-:Y:S04]  /*5300*/  @!UP3 USEL UR6, UR13, UR6, !UP0 ;  /* 0x000000060d06b287 */ /* 0x000fe8000c000000 */
[----:B------:R-:W-:Y:S02]  /*5310*/  @!UP3 UIADD3 UR4, UPT, UPT, -UR8, UR6, URZ ;  /* 0x000000060804b290 */ /* 0x000fe4000fffe1ff */
[----:B------:R-:W-:Y:S02]  /*5320*/  @!UP3 UIADD3 UR6, UPT, UPT, UR8, -UR6, URZ ;  /* 0x800000060806b290 */ /* 0x000fe4000fffe0ff */
[----:B------:R-:W-:Y:S02]  /*5330*/  @!UP3 UIMAD UR14, UR4, UR5, UR14 ;  /* 0x00000005040eb2a4 */ /* 0x000fe4000f8e020e */
[----:B------:R-:W-:Y:S01]  /*5340*/  @!UP3 UIMAD UR13, UR6, UR10, UR13 ;  /* 0x0000000a060db2a4 */ /* 0x000fe2000f8e020d */
[----:B------:R-:W-:Y:S11]  /*5350*/  BRA.U UP4, `(.L_x_94) ;  /* 0x0000000104107547 */ /* 0x000ff6000b800000 */
[----:B--2---:R-:W-:Y:S04]  /*5360*/  MOV R0, UR44 ;  /* 0x0000002c00007c02 */ /* 0x004fe80008000f00 */
[----:B------:R-:W-:Y:S04]  /*5370*/  SHF.L.U32 R5, R0, 0x1f, RZ ;  /* 0x0000001f00057819 */ /* 0x000fe800000006ff */
[----:B------:R-:W2:Y:S02]  /*5380*/  SYNCS.PHASECHK.TRANS64.TRYWAIT P1, [UR21+0xb8], R5 ;  /* 0x0000b805ff0075a7 */ /* 0x000ea40008021115 */
[----:B--2---:R-:W-:Y:S05]  /*5390*/  @!P1 BRA `(.L_x_95) ;  /* 0x0000003800ec9947 */ /* 0x004fea0003800000 */
.L_x_94:
[----:B------:R-:W-:Y:S05]  /*53a0*/  BRA.U !UP6, `(.L_x_96) ;  /* 0x000000010e387547 */ /* 0x000fea000b800000 */
[----:B------:R-:W-:Y:S01]  /*53b0*/  UPLOP3.LUT UP1, UPT, UPT, UPT, UP5, 0x80, 0x8 ;  /* 0x000000000008789c */ /* 0x000fe20003f2f050 */
[----:B--2---:R-:W-:Y:S01]  /*53c0*/  HFMA2 R0, -RZ, RZ, 0, 5.9604644775390625e-08 ;  /* 0x00000001ff007431 */ /* 0x004fe200000001ff */
[----:B------:R-:W2:Y:S01]  /*53d0*/  LDCU.64 UR8, c[0x0][0x358] ;  /* 0x00006b00ff0877ac */ /* 0x000ea20008000a00 */
[----:B------:R-:W-:Y:S03]  /*53e0*/  IMAD.MOV.U32 R56, RZ, RZ, 0x1 ;  /* 0x00000001ff387424 */ /* 0x000fe600078e00ff */
[----:B------:R-:W-:Y:S05]  /*53f0*/  PLOP3.LUT P1, PT, PT, PT, UP1, 0x80, 0x8 ;  /* 0x000000000008781c */ /* 0x000fea0003f2f018 */
[----:B------:R-:W3:Y:S01]  /*5400*/  @UP1 LDCU.64 UR4, c[0x0][0x888] ;  /* 0x00011100ff0417ac */ /* 0x000ee20008000a00 */
[----:B------:R-:W-:Y:S07]  /*5410*/  @UP1 UIMAD UR6, UR36, UR30, URZ ;  /* 0x0000001e240612a4 */ /* 0x000fee000f8e02ff */
[----:B------:R-:W-:Y:S01]  /*5420*/  @!P1 PRMT R56, R0, 0x7610, R56 ;  /* 0x0000761000389816 */ /* 0x000fe20000000038 */
[----:B---3--:R-:W-:Y:S06]  /*5430*/  @UP1 UIMAD.WIDE UR4, UR6, 0x4, UR4 ;  /* 0x00000004060418a5 */ /* 0x008fec000f8e0204 */
[----:B------:R-:W-:Y:S01]  /*5440*/  IMAD.U32 R4, RZ, RZ, UR4 ;  /* 0x00000004ff047e24 */ /* 0x000fe2000f8e00ff */
[----:B------:R-:W-:Y:S04]  /*5450*/  MOV R5, UR5 ;  /* 0x0000000500057c02 */ /* 0x000fe80008000f00 */
[----:B------:R-:W3:Y:S01]  /*5460*/  @!UP1 LDCU UR4, c[0x0][0x880] ;  /* 0x00011000ff0497ac */ /* 0x000ee20008000800 */
[----:B--2--5:R4:W5:Y:S02]  /*5470*/  @P1 LDG.E R27, desc[UR8][R4.64] ;  /* 0x00000008041b1981 */ /* 0x024964000c1e1900 */
[----:B---34-:R-:W-:Y:S07]  /*5480*/  @!P1 IMAD.U32 R27, RZ, RZ, UR4 ;  /* 0x00000004ff1b9e24 */ /* 0x018fee000f8e00ff */
.L_x_96:
[----:B-----5:R-:W-:Y:S01]  /*5490*/  @!P0 FSETP.EQ.AND P2, PT, R27, RZ, PT ;  /* 0x000000ff1b00820b */ /* 0x020fe20003f42000 */
[----:B------:R-:W-:Y:S01]  /*54a0*/  @!UPT UIADD3 URZ, UPT, UPT, URZ, URZ, URZ ;  /* 0x000000fffffff290 */ /* 0x000fe2000fffe0ff */
[----:B------:R-:W-:Y:S11]  /*54b0*/  @!P0 BRA `(.L_x_97) ;  /* 0x0000000000148947 */ /* 0x000ff60003800000 */
[----:B------:R-:W-:Y:S02]  /*54c0*/  LOP3.LUT P0, RZ, R56, 0xff, RZ, 0xc0, !PT ;  /* 0x000000ff38ff7812 */ /* 0x000fe4000780c0ff */
[----:B------:R-:W-:Y:S04]  /*54d0*/  PLOP3.LUT P2, PT, PT, PT, UP1, 0x80, 0x8 ;  /* 0x000000000008781c */ /* 0x000fe80003f4f018 */
[----:B------:R-:W-:Y:S07]  /*54e0*/  PLOP3.LUT P2, PT, P2, PT, PT, 0x8, 0x80 ;  /* 0x000000000080781c */ /* 0x000fee000174e170 */
[----:B------:R-:W-:Y:S11]  /*54f0*/  @P0 FSETP.EQ.AND P2, PT, R27, RZ, PT ;  /* 0x000000ff1b00020b */ /* 0x000ff60003f42000 */
[----:B------:R-:W-:Y:S02]  /*5500*/  @!UPT UIADD3 URZ, UPT, UPT, URZ, URZ, URZ ;  /* 0x000000fffffff290 */ /* 0x000fe4000fffe0ff */
.L_x_97:
[----:B------:R-:W-:Y:S01]  /*5510*/  ULEA UR4, UR25, UR21, 0x3 ;  /* 0x0000001519047291 */ /* 0x000fe2000f8e18ff */
[----:B--2---:R-:W-:Y:S02]  /*5520*/  SHF.L.U32 R5, R11, 0x1f, RZ ;  /* 0x0000001f0b057819 */ /* 0x004fe400000006ff */
[----:B------:R-:W-:Y:S04]  /*5530*/  ELECT P1, URZ, PT ;  /* 0x0000000000ff782f */ /* 0x000fe80003820000 */
[----:B------:R-:W-:Y:S02]  /*5540*/  PLOP3.LUT P1, PT, P2, P1, PT, 0xf2, 0x2f ;  /* 0x00000000002f781c */ /* 0x000fe40001723e72 */
[----:B------:R-:W2:Y:S02]  /*5550*/  SYNCS.PHASECHK.TRANS64.TRYWAIT P0, [UR4+0x98], R5 ;  /* 0x00009805ff0075a7 */ /* 0x000ea40008001104 */
[----:B--2---:R-:W-:Y:S09]  /*5560*/  @!P0 BRA `(.L_x_98) ;  /* 0x0000003800908947 */ /* 0x004ff20003800000 */
.L_x_180:
[----:B------:R-:W-:Y:S01]  /*5570*/  VOTEU.ALL UP0, P1 ;  /* 0x0000000000ff7886 */ /* 0x000fe20000800000 */
[----:B------:R-:W-:Y:S01]  /*5580*/  @!P1 IADD3 R4, P0, PT, R12, 0x580, RZ ;  /* 0x000005800c049810 */ /* 0x000fe20007f1e0ff */
[----:B------:R-:W-:Y:S01]  /*5590*/  UMOV UR38, 0x0 ;  /* 0x0000000000267882 */ /* 0x000fe20000000000 */
[----:B------:R-:W-:Y:S01]  /*55a0*/  UMOV UR39, 0x10000000 ;  /* 0x1000000000277882 */ /* 0x000fe20000000000 */
[----:B------:R-:W-:Y:S01]  /*55b0*/  UMOV UR28, UR36 ;  /* 0x00000024001c7c82 */ /* 0x000fe20008000000 */
[----:B------:R-:W-:Y:S01]  /*55c0*/  @!UP0 ULEA UR5, UR25, UR21, 0xd ;  /* 0x0000001519058291 */ /* 0x000fe2000f8e68ff */
[----:B------:R-:W-:Y:S01]  /*55d0*/  @!P1 IMAD.X R2, RZ, RZ, R13, P0 ;  /* 0x000000ffff029224 */ /* 0x000fe200000e060d */
[----:B------:R-:W-:Y:S01]  /*55e0*/  @!UP0 UIADD3 UR10, UPT, UPT, UR26, 0x20, URZ ;  /* 0x000000201a0a8890 */ /* 0x000fe2000fffe0ff */
[----:B------:R-:W-:Y:S01]  /*55f0*/  @!P1 R2UR UR7, R4 ;  /* 0x00000000040792ca */ /* 0x000fe200000e0000 */
[----:B------:R-:W-:Y:S01]  /*5600*/  @!UP0 UIADD3 UR24, UPT, UPT, UR5, 0x200, URZ ;  /* 0x0000020005188890 */ /* 0x000fe2000fffe0ff */
[----:B------:R-:W-:Y:S01]  /*5610*/  VIADD R10, R10, 0x1 ;  /* 0x000000010a0a7836 */ /* 0x000fe20000000000 */
[----:B------:R-:W-:Y:S02]  /*5620*/  @!UP0 UIADD3 UR8, UPT, UPT, UR5, 0x1200, URZ ;  /* 0x0000120005088890 */ /* 0x000fe4000fffe0ff */
[----:B------:R-:W-:Y:S02]  /*5630*/  UIADD3 UR5, UPT, UPT, UR25, 0x1, URZ ;  /* 0x0000000119057890 */ /* 0x000fe4000fffe0ff */
[----:B------:R-:W-:Y:S02]  /*5640*/  UIADD3 UR25, UPT, UPT, UR4, 0x80, URZ ;  /* 0x0000008004197890 */ /* 0x000fe4000fffe0ff */
[----:B------:R-:W-:Y:S01]  /*5650*/  UISETP.NE.AND UP0, UPT, UR5, 0x3, UPT ;  /* 0x000000030500788c */ /* 0x000fe2000bf05270 */
[----:B------:R-:W-:Y:S01]  /*5660*/  UMOV UR11, UR27 ;  /* 0x0000001b000b7c82 */ /* 0x000fe20008000000 */
[----:B------:R-:W-:Y:S02]  /*5670*/  UMOV UR12, UR36 ;  /* 0x00000024000c7c82 */ /* 0x000fe40008000000 */
[----:B------:R-:W-:Y:S01]  /*5680*/  USEL UR6, UR5, URZ, UP0 ;  /* 0x000000ff05067287 */ /* 0x000fe20008000000 */
[----:B------:R-:W-:Y:S01]  /*5690*/  @!P1 R2UR UR5, R2 ;  /* 0x00000000020592ca */ /* 0x000fe200000e0000 */
[----:B------:R-:W-:Y:S01]  /*56a0*/  IMAD.U32 R4, RZ, RZ, UR7 ;  /* 0x00000007ff047e24 */ /* 0x000fe2000f8e00ff */
[----:B------:R-:W-:Y:S01]  /*56b0*/  USEL UR18, URZ, 0x1, UP0 ;  /* 0x00000001ff127887 */ /* 0x000fe20008000000 */
[----:B------:R-:W-:Y:S01]  /*56c0*/  @!P1 IMAD.MOV.U32 R2, RZ, RZ, 0x2000 ;  /* 0x00002000ff029424 */ /* 0x000fe200078e00ff */
[----:B------:R-:W-:Y:S01]  /*56d0*/  VOTEU.ALL UP0, P1 ;  /* 0x0000000000ff7886 */ /* 0x000fe20000800000 */
[----:B------:R-:W-:Y:S01]  /*56e0*/  UMOV UR9, UR25 ;  /* 0x0000001900097c82 */ /* 0x000fe20008000000 */
[----:B------:R-:W-:Y:S01]  /*56f0*/  @!P1 R2UR UR16, R4 ;  /* 0x00000000041092ca */ /* 0x000fe200000e0000 */
[----:B------:R-:W-:Y:S01]  /*5700*/  UPRMT UR7, UR53, 0x654, UR25 ;  /* 0x0000065435077896 */ /* 0x000fe20008000019 */
[----:B------:R-:W-:Y:S04]  /*5710*/  LOP3.LUT R11, R11, UR18, RZ, 0x3c, !PT ;  /* 0x000000120b0b7c12 */ /* 0x000fe8000f8e3cff */
[----:B--2---:R-:W-:Y:S01]  /*5720*/  SHF.L.U32 R0, R11, 0x1f, RZ ;  /* 0x0000001f0b007819 */ /* 0x004fe200000006ff */
[----:B------:R-:W-:Y:S01]  /*5730*/  IMAD.U32 R5, RZ, RZ, UR5 ;  /* 0x00000005ff057e24 */ /* 0x000fe2000f8e00ff */
[----:B------:R-:W-:Y:S04]  /*5740*/  ULEA UR5, UR6, UR21, 0x3 ;  /* 0x0000001506057291 */ /* 0x000fe8000f8e18ff */
[----:B------:R-:W-:Y:S11]  /*5750*/  @!P1 R2UR UR17, R5 ;  /* 0x00000000051192ca */ /* 0x000ff600000e0000 */
[----:B------:R-:W-:Y:S02]  /*5760*/  @!UPT UIADD3 URZ, UPT, UPT, URZ, URZ, URZ ;  /* 0x000000fffffff290 */ /* 0x000fe4000fffe0ff */
[----:B------:R2:W-:Y:S01]  /*5770*/  @!UP0 UTMALDG.3D [UR24], [UR16], desc[UR38] ;  /* 0x00002618100085b4 */ /* 0x0005e20008011000 */
[----:B------:R-:W-:Y:S05]  /*5780*/  VOTEU.ALL UP0, P1 ;  /* 0x0000000000ff7886 */ /* 0x000fea0000800000 */
[----:B------:R2:W-:Y:S01]  /*5790*/  @!UP0 UTMALDG.3D [UR8], [UR16], desc[UR38] ;  /* 0x00002608100085b4 */ /* 0x0005e20008011000 */
[----:B------:R2:W-:Y:S01]  /*57a0*/  @!P1 SYNCS.ARRIVE.TRANS64.RED.A0TR RZ, [UR4+0x80], R2 ;  /* 0x00008002ffff99a7 */ /* 0x0005e20008300404 */
[----:B------:R-:W-:Y:S01]  /*57b0*/  SYNCS.ARRIVE.TRANS64.RED.A1T0 RZ, [UR7], RZ ;  /* 0x000000ffffff79a7 */ /* 0x000fe20008100407 */
[----:B------:R-:W3:Y:S02]  /*57c0*/  SYNCS.PHASECHK.TRANS64.TRYWAIT P0, [UR5+0x98], R0 ;  /* 0x00009800ff0075a7 */ /* 0x000ee40008001105 */
[----:B--23--:R-:W-:Y:S05]  /*57d0*/  @!P0 BRA `(.L_x_99) ;  /* 0x00000038000c8947 */ /* 0x00cfea0003800000 */
.L_x_182:
[----:B------:R-:W-:Y:S01]  /*57e0*/  UIADD3 UR17, UPT, UPT, UR5, 0x80, URZ ;  /* 0x0000008005117890 */ /* 0x000fe2000fffe0ff */
[----:B------:R-:W-:Y:S01]  /*57f0*/  @!P1 IADD3 R2, P0, PT, R12, 0x580, RZ ;  /* 0x000005800c029810 */ /* 0x000fe20007f1e0ff */
[----:B------:R-:W-:Y:S01]  /*5800*/  UPLOP3.LUT UP4, UPT, UPT, UPT, UPT, 0x80, 0x8 ;  /* 0x000000000008789c */ /* 0x000fe20003f8f070 */
[----:B------:R-:W-:Y:S01]  /*5810*/  R2UR UR46, R58 ;  /* 0x000000003a2e72ca */ /* 0x000fe200000e0000 */
[----:B------:R-:W-:Y:S01]  /*5820*/  UMOV UR38, 0x0 ;  /* 0x0000000000267882 */ /* 0x000fe20000000000 */
[----:B------:R-:W-:Y:S01]  /*5830*/  UMOV UR39, 0x10000000 ;  /* 0x1000000000277882 */ /* 0x000fe20000000000 */
[----:B------:R-:W-:Y:S01]  /*5840*/  UMOV UR19, UR27 ;  /* 0x0000001b00137c82 */ /* 0x000fe20008000000 */
[----:B------:R-:W-:Y:S01]  /*5850*/  UMOV UR20, UR36 ;  /* 0x0000002400147c82 */ /* 0x000fe20008000000 */
[----:B------:R-:W-:Y:S01]  /*5860*/  UMOV UR11, UR27 ;  /* 0x0000001b000b7c82 */ /* 0x000fe20008000000 */
[----:B------:R-:W-:Y:S01]  /*5870*/  UMOV UR12, UR36 ;  /* 0x00000024000c7c82 */ /* 0x000fe20008000000 */
[----:B------:R-:W-:Y:S01]  /*5880*/  UMOV UR9, UR17 ;  /* 0x0000001100097c82 */ /* 0x000fe20008000000 */
[----:B------:R-:W-:Y:S01]  /*5890*/  VOTEU.ALL UP0, P1 ;  /* 0x0000000000ff7886 */ /* 0x000fe20000800000 */
[----:B--2---:R-:W-:Y:S01]  /*58a0*/  @!P1 IMAD.X R0, RZ, RZ, R13, P0 ;  /* 0x000000ffff009224 */ /* 0x004fe200000e060d */
[----:B------:R-:W-:Y:S01]  /*58b0*/  R2UR UR28, R59 ;  /* 0x000000003b1c72ca */ /* 0x000fe200000e0000 */
[----:B------:R-:W-:Y:S01]  /*58c0*/  UMOV UR36, UR29 ;  /* 0x0000001d00247c82 */ /* 0x000fe20008000000 */
[C---:B------:R-:W-:Y:S01]  /*58d0*/  ISETP.NE.AND P0, PT, R10.reuse, 0x2, PT ;  /* 0x000000020a00780c */ /* 0x040fe20003f05270 */
[----:B------:R-:W-:Y:S02]  /*58e0*/  @!UP0 ULEA UR4, UR6, UR21, 0xd ;  /* 0x0000001506048291 */ /* 0x000fe4000f8e68ff */
[----:B------:R-:W-:Y:S01]  /*58f0*/  @!UP0 UIADD3 UR18, UPT, UPT, UR26, 0x10, URZ ;  /* 0x000000101a128890 */ /* 0x000fe2000fffe0ff */
[----:B------:R-:W-:Y:S01]  /*5900*/  SEL R10, R10, RZ, P0 ;  /* 0x000000ff0a0a7207 */ /* 0x000fe20000000000 */
[----:B------:R-:W-:Y:S02]  /*5910*/  @!UP0 UIADD3 UR16, UPT, UPT, UR4, 0x200, URZ ;  /* 0x0000020004108890 */ /* 0x000fe4000fffe0ff */
[----:B------:R-:W-:Y:S02]  /*5920*/  @!UP0 UIADD3 UR8, UPT, UPT, UR4, 0x1200, URZ ;  /* 0x0000120004088890 */ /* 0x000fe4000fffe0ff */
[----:B------:R-:W-:Y:S01]  /*5930*/  UIADD3 UR4, UPT, UPT, UR6, 0x1, URZ ;  /* 0x0000000106047890 */ /* 0x000fe2000fffe0ff */
[----:B------:R-:W-:Y:S01]  /*5940*/  @!P1 R2UR UR6, R2 ;  /* 0x00000000020692ca */ /* 0x000fe200000e0000 */
[----:B------:R-:W-:Y:S02]  /*5950*/  @!UP0 UIADD3 UR10, UPT, UPT, UR26, 0x30, URZ ;  /* 0x000000301a0a8890 */ /* 0x000fe4000fffe0ff */
[----:B------:R-:W-:Y:S02]  /*5960*/  UISETP.NE.AND UP0, UPT, UR4, 0x3, UPT ;  /* 0x000000030400788c */ /* 0x000fe4000bf05270 */
[----:B------:R-:W-:Y:S02]  /*5970*/  UIADD3 UR26, UPT, UPT, UR13, UR46, URZ ;  /* 0x0000002e0d1a7290 */ /* 0x000fe4000fffe0ff */
[----:B------:R-:W-:Y:S01]  /*5980*/  USEL UR25, UR4, URZ, UP0 ;  /* 0x000000ff04197287 */ /* 0x000fe20008000000 */
[----:B------:R-:W-:Y:S01]  /*5990*/  @!P1 R2UR UR4, R0 ;  /* 0x00000000000492ca */ /* 0x000fe200000e0000 */
[----:B------:R-:W-:Y:S01]  /*59a0*/  USEL UR24, URZ, 0x1, UP0 ;  /* 0x00000001ff187887 */ /* 0x000fe20008000000 */
[----:B------:R-:W-:Y:S01]  /*59b0*/  SEL R0, RZ, 0x1, P0 ;  /* 0x00000001ff007807 */ /* 0x000fe20000000000 */
[----:B------:R-:W-:Y:S01]  /*59c0*/  VOTEU.ALL UP0, P1 ;  /* 0x0000000000ff7886 */ /* 0x000fe20000800000 */
[----:B------:R-:W-:Y:S01]  /*59d0*/  UIADD3 UR27, UPT, UPT, UR14, UR28, URZ ;  /* 0x0000001c0e1b7290 */ /* 0x000fe2000fffe0ff */
[----:B------:R-:W-:Y:S01]  /*59e0*/  IMAD.U32 R4, RZ, RZ, UR6 ;  /* 0x00000006ff047e24 */ /* 0x000fe2000f8e00ff */
[----:B------:R-:W-:Y:S02]  /*59f0*/  LOP3.LUT R9, R9, R0, RZ, 0x3c, !PT ;  /* 0x0000000009097212 */ /* 0x000fe400078e3cff */
[----:B------:R-:W-:Y:S02]  /*5a00*/  LOP3.LUT R11, R11, UR24, RZ, 0x3c, !PT ;  /* 0x000000180b0b7c12 */ /* 0x000fe4000f8e3cff */
[----:B------:R-:W-:Y:S03]  /*5a10*/  @!P1 R2UR UR6, R4 ;  /* 0x00000000040692ca */ /* 0x000fe600000e0000 */
[----:B------:R-:W-:Y:S01]  /*5a20*/  IMAD.U32 R5, RZ, RZ, UR4 ;  /* 0x00000004ff057e24 */ /* 0x000fe2000f8e00ff */
[----:B------:R-:W-:Y:S04]  /*5a30*/  UPRMT UR4, UR53, 0x654, UR17 ;  /* 0x0000065435047896 */ /* 0x000fe80008000011 */
[----:B------:R-:W-:Y:S11]  /*5a40*/  @!P1 R2UR UR7, R5 ;  /* 0x00000000050792ca */ /* 0x000ff600000e0000 */
[----:B------:R-:W-:Y:S02]  /*5a50*/  @!UPT UIADD3 URZ, UPT, UPT, URZ, URZ, URZ ;  /* 0x000000fffffff290 */ /* 0x000fe4000fffe0ff */
[----:B------:R2:W-:Y:S01]  /*5a60*/  @!UP0 UTMALDG.3D [UR16], [UR6], desc[UR38] ;  /* 0x00002610060085b4 */ /* 0x0005e20008011000 */
[----:B------:R-:W-:Y:S05]  /*5a70*/  VOTEU.ALL UP0, P1 ;  /* 0x0000000000ff7886 */ /* 0x000fea0000800000 */
[----:B------:R2:W-:Y:S01]  /*5a80*/  @!UP0 UTMALDG.3D [UR8], [UR6], desc[UR38] ;  /* 0x00002608060085b4 */ /* 0x0005e20008011000 */
[----:B------:R2:W-:Y:S01]  /*5a90*/  @!P1 SYNCS.ARRIVE.TRANS64.RED.A0TR RZ, [UR5+0x80], R3 ;  /* 0x00008003ffff99a7 */ /* 0x0005e20008300405 */
[----:B------:R-:W-:Y:S01]  /*5aa0*/  SYNCS.ARRIVE.TRANS64.RED.A1T0 RZ, [UR4], RZ ;  /* 0x000000ffffff79a7 */ /* 0x000fe20008100404 */
[----:B------:R-:W-:Y:S05]  /*5ab0*/  BRA.U UP2, `(.L_x_100) ;  /* 0xfffffff102947547 */ /* 0x000fea000b83ffff */
[----:B------:R-:W-:Y:S01]  /*5ac0*/  UIADD3 UR21, UPT, UPT, UR21, 0x98, URZ ;  /* 0x0000009815157890 */ /* 0x000fe2000fffe0ff */
[----:B--2---:R-:W-:-:S03]  /*5ad0*/  SHF.L.U32 R3, R11, 0x1f, RZ ;  /* 0x0000001f0b037819 */ /* 0x004fc600000006ff */
[----:B------:R-:W-:-:S09]  /*5ae0*/  ULEA UR4, UR25, UR21, 0x3 ;  /* 0x0000001519047291 */ /* 0x000fd2000f8e18ff */
[----:B------:R-:W2:Y:S02]  /*5af0*/  SYNCS.PHASECHK.TRANS64.TRYWAIT P0, [UR4], R3 ;  /* 0x00000003ff0075a7 */ /* 0x000ea40008001104 */
[----:B--2---:R-:W-:Y:S05]  /*5b00*/  @!P0 BRA `(.L_x_101) ;  /* 0x0000003400588947 */ /* 0x004fea0003800000 */
.L_x_184:
[----:B------:R-:W-:-:S04]  /*5b10*/  UIADD3 UR4, UPT, UPT, UR25, 0x1, URZ ;  /* 0x0000000119047890 */ /* 0x000fc8000fffe0ff */
[----:B------:R-:W-:-:S04]  /*5b20*/  UISETP.NE.AND UP0, UPT, UR4, 0x3, UPT ;  /* 0x000000030400788c */ /* 0x000fc8000bf05270 */
[----:B------:R-:W-:Y:S02]  /*5b30*/  USEL UR6, URZ, 0x1, UP0 ;  /* 0x00000001ff067887 */ /* 0x000fe40008000000 */
[----:B------:R-:W-:-:S04]  /*5b40*/  USEL UR4, UR4, URZ, UP0 ;  /* 0x000000ff04047287 */ /* 0x000fc80008000000 */
[----:B------:R-:W-:Y:S01]  /*5b50*/  ULEA UR5, UR4, UR21, 0x3 ;  /* 0x0000001504057291 */ /* 0x000fe2000f8e18ff */
[----:B------:R-:W-:-:S04]  /*5b60*/  LOP3.LUT R11, R11, UR6, RZ, 0x3c, !PT ;  /* 0x000000060b0b7c12 */ /* 0x000fc8000f8e3cff */
[----:B--2---:R-:W-:-:S04]  /*5b70*/  SHF.L.U32 R3, R11, 0x1f, RZ ;  /* 0x0000001f0b037819 */ /* 0x004fc800000006ff */
[----:B------:R-:W2:Y:S02]  /*5b80*/  SYNCS.PHASECHK.TRANS64.TRYWAIT P0, [UR5], R3 ;  /* 0x00000003ff0075a7 */ /* 0x000ea40008001105 */
[----:B--2---:R-:W-:Y:S05]  /*5b90*/  @!P0 BRA `(.L_x_102) ;  /* 0x00000034004c8947 */ /* 0x004fea0003800000 */
.L_x_186:
[----:B------:R-:W-:-:S04]  /*5ba0*/  UIADD3 UR4, UPT, UPT, UR4, 0x1, URZ ;  /* 0x0000000104047890 */ /* 0x000fc8000fffe0ff */
[----:B------:R-:W-:-:S04]  /*5bb0*/  UISETP.NE.AND UP0, UPT, UR4, 0x3, UPT ;  /* 0x000000030400788c */ /* 0x000fc8000bf05270 */
[----:B------:R-:W-:Y:S02]  /*5bc0*/  USEL UR5, URZ, 0x1, UP0 ;  /* 0x00000001ff057887 */ /* 0x000fe40008000000 */
[----:B------:R-:W-:-:S04]  /*5bd0*/  USEL UR4, UR4, URZ, UP0 ;  /* 0x000000ff04047287 */ /* 0x000fc80008000000 */
[----:B------:R-:W-:Y:S01]  /*5be0*/  ULEA UR4, UR4, UR21, 0x3 ;  /* 0x0000001504047291 */ /* 0x000fe2000f8e18ff */
[----:B--2---:R-:W-:-:S04]  /*5bf0*/  LOP3.LUT R3, R11, UR5, RZ, 0x3c, !PT ;  /* 0x000000050b037c12 */ /* 0x004fc8000f8e3cff */
[----:B------:R-:W-:Y:S01]  /*5c00*/  SHF.L.U32 R3, R3, 0x1f, RZ ;  /* 0x0000001f03037819 */ /* 0x000fe200000006ff */
[----:B------:R-:W-:-:S07]  /*5c10*/  IMAD.U32 R0, RZ, RZ, UR4 ;  /* 0x00000004ff007e24 */ /* 0x000fce000f8e00ff */
.L_x_103:
[----:B--2---:R2:W3:Y:S02]  /*5c20*/  SYNCS.PHASECHK.TRANS64.TRYWAIT P0, [R0+URZ], R3 ;  /* 0x00000003000075a7 */ /* 0x0044e400080011ff */
[----:B---3--:R-:W-:Y:S05]  /*5c30*/  @!P0 NANOSLEEP.SYNCS 0x989680 ;  /* 0x009896800000895d */ /* 0x008fea0003900000 */
[----:B------:R-:W3:Y:S02]  /*5c40*/  @!P0 SYNCS.PHASECHK.TRANS64 P0, [R0+URZ], R3 ;  /* 0x00000003000085a7 */ /* 0x000ee400080010ff */
[----:B-1-3--:R-:W-:Y:S05]  /*5c50*/  @P0 EXIT ;  /* 0x000000000000094d */ /* 0x00afea0003800000 */
[----:B------:R-:W-:Y:S05]  /*5c60*/  BRA `(.L_x_103) ;  /* 0xfffffffc00ec7947 */ /* 0x000fea000383ffff */
.L_x_91:
[----:B------:R-:W-:-:S06]  /*5c70*/  UISETP.GE.AND UP0, UPT, UR20, 0x4, UPT ;  /* 0x000000041400788c */ /* 0x000fcc000bf06270 */
[----:B------:R-:W-:-:S13]  /*5c80*/  PLOP3.LUT P0, PT, PT, PT, UP0, 0x80, 0x8 ;  /* 0x000000000008781c */ /* 0x000fda0003f0f008 */
[----:B-1----:R-:W-:Y:S05]  /*5c90*/  @!P0 EXIT ;  /* 0x000000000000894d */ /* 0x002fea0003800000 */
[----:B------:R-:W-:Y:S01]  /*5ca0*/  BAR.SYNC.DEFER_BLOCKING 0x6, 0xa0 ;  /* 0x0182800000007b1d */ /* 0x000fe20000010000 */
[C---:B------:R-:W-:Y:S01]  /*5cb0*/  IMAD.SHL.U32 R3, R63.reuse, 0x10, RZ ;  /* 0x000000103f037824 */ /* 0x040fe200078e00ff */
[----:B------:R-:W-:Y:S01]  /*5cc0*/  LOP3.LUT R69, R63, 0x60, RZ, 0xc0, !PT ;  /* 0x000000603f457812 */ /* 0x000fe200078ec0ff */
[----:B------:R-:W-:Y:S01]  /*5cd0*/  IMAD.SHL.U32 R5, R57, 0x200, RZ ;  /* 0x0000020039057824 */ /* 0x000fe200078e00ff */
[----:B------:R-:W-:Y:S01]  /*5ce0*/  LOP3.LUT R64, R63, 0x2, RZ, 0xc0, !PT ;  /* 0x000000023f407812 */ /* 0x000fe200078ec0ff */
[----:B------:R-:W-:Y:S01]  /*5cf0*/  IMAD.SHL.U32 R4, R57, 0x200000, RZ ;  /* 0x0020000039047824 */ /* 0x000fe200078e00ff */
[----:B------:R-:W-:Y:S01]  /*5d00*/  UMOV UR49, 0x400 ;  /* 0x0000040000317882 */ /* 0x000fe20000000000 */
[----:B------:R-:W1:Y:S01]  /*5d10*/  LDCU.64 UR4, c[0x0][0x890] ;  /* 0x00011200ff0477ac */ /* 0x000e620008000a00 */
[----:B------:R-:W2:Y:S01]  /*5d20*/  LDC.64 R54, c[0x0][0x8b0] ;  /* 0x00022c00ff367b82 */ /* 0x000ea20000000a00 */
[----:B------:R-:W-:Y:S01]  /*5d30*/  LOP3.LUT R68, R3, 0x590, RZ, 0xc0, !PT ;  /* 0x0000059003447812 */ /* 0x000fe200078ec0ff */
[----:B------:R-:W-:Y:S01]  /*5d40*/  IMAD.SHL.U32 R2, R63, 0x2, RZ ;  /* 0x000000023f027824 */ /* 0x000fe200078e00ff */
[----:B------:R-:W-:Y:S01]  /*5d50*/  ULEA UR49, UR53, UR49, 0x18 ;  /* 0x0000003135317291 */ /* 0x000fe2000f8ec0ff */
[----:B------:R-:W-:Y:S01]  /*5d60*/  LOP3.LUT R3, R3, 0x60, RZ, 0xc0, !PT ;  /* 0x0000006003037812 */ /* 0x000fe200078ec0ff */
[C---:B------:R-:W-:Y:S01]  /*5d70*/  IMAD.U32 R23, R63.reuse, 0x10000, RZ ;  /* 0x000100003f177824 */ /* 0x040fe200078e00ff */
[----:B------:R-:W-:Y:S01]  /*5d80*/  LOP3.LUT R63, R63, 0x4, RZ, 0xc0, !PT ;  /* 0x000000043f3f7812 */ /* 0x000fe200078ec0ff */
[----:B------:R-:W-:Y:S01]  /*5d90*/  HFMA2 R66, -RZ, RZ, 0, 0 ;  /* 0x00000000ff427431 */ /* 0x000fe200000001ff */
[----:B------:R-:W3:Y:S01]  /*5da0*/  LDC.64 R52, c[0x0][0x8a8] ;  /* 0x00022a00ff347b82 */ /* 0x000ee20000000a00 */
[----:B------:R-:W-:Y:S01]  /*5db0*/  LOP3.LUT R4, R4, 0x200000, RZ, 0xc0, !PT ;  /* 0x0020000004047812 */ /* 0x000fe200078ec0ff */
[----:B------:R-:W-:Y:S01]  /*5dc0*/  IMAD.MOV.U32 R22, RZ, RZ, RZ ;  /* 0x000000ffff167224 */ /* 0x000fe200078e00ff */
[----:B------:R-:W-:Y:S01]  /*5dd0*/  LOP3.LUT R68, R68, 0x200, R5, 0xf8, !PT ;  /* 0x0000020044447812 */ /* 0x000fe200078ef805 */
[----:B------:R-:W-:Y:S01]  /*5de0*/  IMAD.MOV.U32 R62, RZ, RZ, RZ ;  /* 0x000000ffff3e7224 */ /* 0x000fe200078e00ff */
[----:B------:R-:W-:Y:S01]  /*5df0*/  LOP3.LUT R3, R3, 0xc, R2, 0xf8, !PT ;  /* 0x0000000c03037812 */ /* 0x000fe200078ef802 */
[----:B------:R-:W-:Y:S01]  /*5e00*/  IMAD.MOV.U32 R65, RZ, RZ, RZ ;  /* 0x000000ffff417224 */ /* 0x000fe200078e00ff */
[----:B------:R-:W-:Y:S01]  /*5e10*/  IADD3 R67, PT, PT, -R63, 0x2, RZ ;  /* 0x000000023f437810 */ /* 0x000fe20007ffe1ff */
[----:B------:R-:W4:Y:S01]  /*5e20*/  LDS R0, [UR49+0x170] ;  /* 0x00017031ff007984 */ /* 0x000f220008000800 */
[----:B-1----:R-:W-:Y:S01]  /*5e30*/  IMAD.U32 R71, RZ, RZ, UR4 ;  /* 0x00000004ff477e24 */ /* 0x002fe2000f8e00ff */
[----:B------:R-:W-:Y:S01]  /*5e40*/  UIADD3 UR4, UPT, UPT, UR49, 0x200, URZ ;  /* 0x0000020031047890 */ /* 0x000fe2000fffe0ff */
[----:B------:R-:W-:Y:S01]  /*5e50*/  LOP3.LUT R23, R4, 0x400000, R23, 0xf8, !PT ;  /* 0x0040000004177812 */ /* 0x000fe200078ef817 */
[----:B------:R-:W-:Y:S01]  /*5e60*/  IMAD.U32 R70, RZ, RZ, UR5 ;  /* 0x00000005ff467e24 */ /* 0x000fe2000f8e00ff */
[----:B------:R-:W-:Y:S01]  /*5e70*/  LOP3.LUT R68, R68, R3, RZ, 0xfc, !PT ;  /* 0x0000000344447212 */ /* 0x000fe200078efcff */
[----:B------:R-:W-:Y:S01]  /*5e80*/  IMAD.MOV R64, RZ, RZ, -R64 ;  /* 0x000000ffff407224 */ /* 0x000fe200078e0a40 */
[----:B------:R-:W1:Y:S01]  /*5e90*/  LDCU UR61, c[0x0][0x370] ;  /* 0x00006e00ff3d77ac */ /* 0x000e620008000800 */
[----:B------:R-:W-:Y:S01]  /*5ea0*/  MOV R72, UR4 ;  /* 0x0000000400487c02 */ /* 0x000fe20008000f00 */
[----:B------:R-:W-:Y:S01]  /*5eb0*/  IMAD.MOV R63, RZ, RZ, -R63 ;  /* 0x000000ffff3f7224 */ /* 0x000fe200078e0a3f */
[----:B------:R-:W-:Y:S01]  /*5ec0*/  LEA R68, R68, UR4, 0x2 ;  /* 0x0000000444447c11 */ /* 0x000fe2000f8e10ff */
[----:B------:R-:W-:Y:S01]  /*5ed0*/  IMAD.SHL.U32 R67, R67, 0x10, RZ ;  /* 0x0000001043437824 */ /* 0x000fe200078e00ff */
[----:B------:R-:W-:Y:S01]  /*5ee0*/  UMOV UR52, 0x1 ;  /* 0x0000000100347882 */ /* 0x000fe20000000000 */
[----:B------:R-:W1:Y:S01]  /*5ef0*/  LDCU UR43, c[0x0][0xb0c] ;  /* 0x00016180ff2b77ac */ /* 0x000e620008000800 */
[----:B------:R-:W1:Y:S01]  /*5f00*/  LDCU UR39, c[0x0][0xb30] ;  /* 0x00016600ff2777ac */ /* 0x000e620008000800 */
[----:B------:R-:W1:Y:S01]  /*5f10*/  LDCU.64 UR54, c[0x0][0x888] ;  /* 0x00011100ff3677ac */ /* 0x000e620008000a00 */
[----:B------:R-:W1:Y:S01]  /*5f20*/  LDCU.64 UR40, c[0x0][0xb28] ;  /* 0x00016500ff2877ac */ /* 0x000e620008000a00 */
[----:B------:R-:W1:Y:S01]  /*5f30*/  LDCU.128 UR56, c[0x0][0xb10] ;  /* 0x00016200ff3877ac */ /* 0x000e620008000c00 */
[----:B------:R-:W1:Y:S01]  /*5f40*/  LDCU UR60, c[0x0][0x374] ;  /* 0x00006e80ff3c77ac */ /* 0x000e620008000800 */
[----:B------:R-:W-:Y:S01]  /*5f50*/  UMOV UR48, URZ ;  /* 0x000000ff00307c82 */ /* 0x000fe20008000000 */
[----:B------:R-:W-:Y:S01]  /*5f60*/  UMOV UR51, URZ ;  /* 0x000000ff00337c82 */ /* 0x000fe20008000000 */
[----:B------:R-:W-:Y:S01]  /*5f70*/  UMOV UR50, URZ ;  /* 0x000000ff00327c82 */ /* 0x000fe20008000000 */
[----:B-1234-:R-:W-:-:S07]  /*5f80*/  IADD3 R23, PT, PT, R0, R23, RZ ;  /* 0x0000001700177210 */ /* 0x01efce0007ffe0ff */
.L_x_134:
[C---:B------:R-:W-:Y:S02]  /*5f90*/  LEA R3, R62.reuse, UR49, 0x3 ;  /* 0x000000313e037c11 */ /* 0x040fe4000f8e18ff */
[----:B------:R-:W-:Y:S02]  /*5fa0*/  SHF.L.U32 R0, R65, 0x1f, RZ ;  /* 0x0000001f41007819 */ /* 0x000fe400000006ff */
[----:B-1----:R-:W-:Y:S02]  /*5fb0*/  LEA R5, R62, UR49, 0x4 ;  /* 0x000000313e057c11 */ /* 0x002fe4000f8e20ff */
[----:B------:R-:W1:Y:S02]  /*5fc0*/  SYNCS.PHASECHK.TRANS64.TRYWAIT P0, [R3+URZ+0xc0], R0 ;  /* 0x0000c000030075a7 */ /* 0x000e6400080011ff */
[----:B-1----:R-:W-:Y:S05]  /*5fd0*/  @!P0 BRA `(.L_x_104) ;  /* 0x0000003000548947 */ /* 0x002fea0003800000 */
.L_x_187:
        /* <DEDUP_REMOVED lines=11> */
[----:B------:R-:W-:Y:S01]  /*6090*/  PLOP3.LUT P0, PT, PT, PT, UP1, 0x80, 0x8 ;  /* 0x000000000008781c */ /* 0x000fe20003f0f018 */
[----:B------:R-:W-:Y:S11]  /*60a0*/  UP2UR UR63, UPR, URZ, 0x2 ;  /* 0x00000002ff3f7883 */ /* 0x000ff60008000000 */
[----:B------:R-:W-:Y:S01]  /*60b0*/  @!UPT UIADD3 URZ, UPT, UPT, URZ, URZ, URZ ;  /* 0x000000fffffff290 */ /* 0x000fe2000fffe0ff */
[----:B-1----:R-:W-:Y:S02]  /*60c0*/  @P0 SHF.R.U32.HI R0, RZ, 0x10, R5 ;  /* 0x00000010ff000819 */ /* 0x002fe40000011605 */
        /* <DEDUP_REMOVED lines=12> */
[----:B------:R-:W2:Y:S01]  /*6190*/  LDCU UR12, c[0x0][0xb20] ;  /* 0x00016400ff0c77ac */ /* 0x000ea20008000800 */
[----:B------:R-:W-:Y:S02]  /*61a0*/  UIMAD.WIDE.U32 UR4, UR60, UR59, URZ ;  /* 0x0000003b3c0472a5 */ /* 0x000fe4000f8e00ff */
[----:B------:R-:W-:Y:S02]  /*61b0*/  UIMAD.WIDE.U32 UR6, UR61, UR56, URZ ;  /* 0x000000383d0672a5 */ /* 0x000fe4000f8e00ff */
[----:B------:R-:W-:Y:S02]  /*61c0*/  UISETP.NE.AND UP0, UPT, UR58, 0x1, UPT ;  /* 0x000000013a00788c */ /* 0x000fe4000bf05270 */
[----:B------:R-:W-:Y:S02]  /*61d0*/  UIMAD.WIDE.U32 UR8, UR37, UR59, URZ ;  /* 0x0000003b250872a5 */ /* 0x000fe4000f8e00ff */
[----:B------:R-:W-:Y:S02]  /*61e0*/  UIMAD.WIDE.U32 UR10, UR38, UR56, URZ ;  /* 0x00000038260a72a5 */ /* 0x000fe4000f8e00ff */
[----:B------:R-:W-:Y:S02]  /*61f0*/  UISETP.NE.AND UP1, UPT, UR43, 0x1, UPT ;  /* 0x000000012b00788c */ /* 0x000fe4000bf25270 */
[----:B------:R-:W-:Y:S01]  /*6200*/  UISETP.NE.AND UP2, UPT, UR42, 0x1, UPT ;  /* 0x000000012a00788c */ /* 0x000fe2000bf45270 */
[----:B------:R-:W-:Y:S02]  /*6210*/  UMOV UR4, UR5 ;  /* 0x0000000500047c82 */ /* 0x000fe40008000000 */
[----:B--2---:R-:W-:Y:S03]  /*6220*/  USHF.R.U32.HI UR5, URZ, UR12, UR4 ;  /* 0x0000000cff057299 */ /* 0x004fe60008011604 */
[----:B------:R-:W-:Y:S02]  /*6230*/  UMOV UR4, UR7 ;  /* 0x0000000700047c82 */ /* 0x000fe40008000000 */
[----:B------:R-:W-:Y:S02]  /*6240*/  USHF.R.U32.HI UR7, URZ, UR57, UR4 ;  /* 0x00000039ff077299 */ /* 0x000fe40008011604 */
[----:B------:R-:W-:Y:S02]  /*6250*/  USEL UR4, UR60, UR5, !UP0 ;  /* 0x000000053c047287 */ /* 0x000fe4000c000000 */
[----:B------:R-:W-:Y:S01]  /*6260*/  USEL UR7, UR61, UR7, !UP1 ;  /* 0x000000073d077287 */ /* 0x000fe2000c800000 */
[----:B------:R-:W-:Y:S01]  /*6270*/  UMOV UR5, UR9 ;  /* 0x0000000900057c82 */ /* 0x000fe20008000000 */
[----:B------:R-:W-:Y:S02]  /*6280*/  UIMAD.WIDE.U32 UR8, UR4, UR40, URZ ;  /* 0x00000028040872a5 */ /* 0x000fe4000f8e00ff */
[----:B------:R-:W-:Y:S03]  /*6290*/  USHF.R.U32.HI UR6, URZ, UR12, UR5 ;  /* 0x0000000cff067299 */ /* 0x000fe60008011605 */
[----:B------:R-:W-:Y:S01]  /*62a0*/  UMOV UR5, UR11 ;  /* 0x0000000b00057c82 */ /* 0x000fe20008000000 */
[----:B------:R-:W-:Y:S02]  /*62b0*/  UIMAD.WIDE.U32 UR10, UR7, UR40, URZ ;  /* 0x00000028070a72a5 */ /* 0x000fe4000f8e00ff */
[----:B------:R-:W-:Y:S02]  /*62c0*/  USHF.R.U32.HI UR12, URZ, UR57, UR5 ;  /* 0x00000039ff0c7299 */ /* 0x000fe40008011605 */
[----:B------:R-:W-:Y:S01]  /*62d0*/  USEL UR6, UR37, UR6, !UP0 ;  /* 0x0000000625067287 */ /* 0x000fe2000c000000 */
[----:B------:R-:W-:Y:S02]  /*62e0*/  UMOV UR5, UR9 ;  /* 0x0000000900057c82 */ /* 0x000fe40008000000 */
[----:B------:R-:W-:Y:S01]  /*62f0*/  UMOV UR10, UR11 ;  /* 0x0000000b000a7c82 */ /* 0x000fe20008000000 */
[----:B------:R-:W-:Y:S02]  /*6300*/  @UP2 USHF.R.U32.HI UR4, URZ, UR41, UR5 ;  /* 0x00000029ff042299 */ /* 0x000fe40008011605 */
[----:B------:R-:W-:Y:S02]  /*6310*/  @UP2 USHF.R.U32.HI UR7, URZ, UR41, UR10 ;  /* 0x00000029ff072299 */ /* 0x000fe4000801160a */
[----:B------:R-:W-:Y:S02]  /*6320*/  UIMAD UR4, UR42, UR4, URZ ;  /* 0x000000042a0472a4 */ /* 0x000fe4000f8e02ff */
[----:B------:R-:W-:Y:S02]  /*6330*/  UIMAD.WIDE.U32 UR10, UR6, UR40, URZ ;  /* 0x00000028060a72a5 */ /* 0x000fe4000f8e00ff */
[----:B------:R-:W-:Y:S02]  /*6340*/  USEL UR5, UR38, UR12, !UP1 ;  /* 0x0000000c26057287 */ /* 0x000fe4000c800000 */
[----:B------:R-:W-:Y:S02]  /*6350*/  UIMAD UR8, UR42, UR7, URZ ;  /* 0x000000072a0872a4 */ /* 0x000fe4000f8e02ff */
[----:B------:R-:W-:Y:S03]  /*6360*/  UISETP.GE.AND UP0, UPT, UR6, UR4, UPT ;  /* 0x000000040600728c */ /* 0x000fe6000bf06270 */
[----:B------:R-:W-:Y:S01]  /*6370*/  UMOV UR4, UR11 ;  /* 0x0000000b00047c82 */ /* 0x000fe20008000000 */
[----:B------:R-:W-:Y:S02]  /*6380*/  UISETP.GE.OR UP0, UPT, UR5, UR8, UP0 ;  /* 0x000000080500728c */ /* 0x000fe40008706670 */
[----:B------:R-:W-:Y:S02]  /*6390*/  USHF.R.U32.HI UR4, URZ, UR41, UR4 ;  /* 0x00000029ff047299 */ /* 0x000fe40008011604 */
[----:B------:R-:W-:Y:S02]  /*63a0*/  UIMAD.WIDE.U32 UR8, UR5, UR40, URZ ;  /* 0x00000028050872a5 */ /* 0x000fe4000f8e00ff */
[----:B------:R-:W-:Y:S02]  /*63b0*/  USEL UR11, UR6, UR4, !UP2 ;  /* 0x00000004060b7287 */ /* 0x000fe4000d000000 */
[----:B------:R-:W-:Y:S02]  /*63c0*/  UIADD3 UR8, UPT, UPT, -UR5, URZ, URZ ;  /* 0x000000ff05087290 */ /* 0x000fe4000fffe1ff */
[----:B------:R-:W-:Y:S01]  /*63d0*/  UIADD3 UR10, UPT, UPT, -UR11, URZ, URZ ;  /* 0x000000ff0b0a7290 */ /* 0x000fe2000fffe1ff */
[----:B------:R-:W-:Y:S01]  /*63e0*/  @!UP0 UMOV UR4, UR9 ;  /* 0x0000000900048c82 */ /* 0x000fe20008000000 */
[----:B------:R-:W-:Y:S02]  /*63f0*/  UIADD3 UR9, UPT, UPT, -UR6, URZ, URZ ;  /* 0x000000ff06097290 */ /* 0x000fe4000fffe1ff */
[----:B------:R-:W-:Y:S02]  /*6400*/  @!UP0 USHF.R.U32.HI UR4, URZ, UR41, UR4 ;  /* 0x00000029ff048299 */ /* 0x000fe40008011604 */
[----:B------:R-:W-:Y:S02]  /*6410*/  UIMAD UR10, UR42, UR10, UR6 ;  /* 0x0000000a2a0a72a4 */ /* 0x000fe4000f8e0206 */
[----:B------:R-:W-:Y:S04]  /*6420*/  @!UP0 USEL UR4, UR5, UR4, !UP2 ;  /* 0x0000000405048287 */ /* 0x000fe8000d000000 */
[----:B------:R-:W-:Y:S02]  /*6430*/  @!UP0 UIMAD UR10, UR7, UR10, UR4 ;  /* 0x0000000a070a82a4 */ /* 0x000fe4000f8e0204 */
[----:B------:R-:W-:Y:S02]  /*6440*/  @!UP0 UIADD3 UR11, UPT, UPT, UR11, -UR4, URZ ;  /* 0x800000040b0b8290 */ /* 0x000fe4000fffe0ff */
[----:B------:R-:W-:Y:S02]  /*6450*/  UIMAD UR7, UR43, UR8, UR38 ;  /* 0x000000082b0772a4 */ /* 0x000fe4000f8e0226 */
[----:B------:R-:W-:Y:S02]  /*6460*/  @!UP0 UIMAD UR6, UR11, UR42, UR5 ;  /* 0x0000002a0b0682a4 */ /* 0x000fe4000f8e0205 */
[----:B------:R-:W-:Y:S01]  /*6470*/  UIMAD UR4, UR58, UR9, UR37 ;  /* 0x000000093a0472a4 */ /* 0x000fe2000f8e0225 */
[----:B------:R-:W-:Y:S02]  /*6480*/  @!UP0 UMOV UR5, UR10 ;  /* 0x0000000a00058c82 */ /* 0x000fe40008000000 */
[----:B------:R-:W-:Y:S02]  /*6490*/  UIMAD UR38, UR5, UR43, UR7 ;  /* 0x0000002b052672a4 */ /* 0x000fe4000f8e0207 */
[----:B------:R-:W-:Y:S11]  /*64a0*/  UIMAD UR37, UR6, UR58, UR4 ;  /* 0x0000003a062572a4 */ /* 0x000ff6000f8e0204 */
[----:B------:R-:W-:Y:S01]  /*64b0*/  @!UPT UIADD3 URZ, UPT, UPT, URZ, URZ, URZ ;  /* 0x000000fffffff290 */ /* 0x000fe2000fffe0ff */
.L_x_105:
[----:B------:R-:W-:Y:S01]  /*64c0*/  UISETP.NE.AND UP0, UPT, UR39, 0x1, UPT ;  /* 0x000000012700788c */ /* 0x000fe2000bf05270 */
[----:B------:R-:W-:Y:S01]  /*64d0*/  R2UR UR11, R72 ;  /* 0x00000000480b72ca */ /* 0x000fe200000e0000 */
[----:B------:R-:W-:Y:S01]  /*64e0*/  USHF.L.U32 UR46, UR27, 0x6, URZ ;  /* 0x000000061b2e7899 */ /* 0x000fe200080006ff */
[----:B------:R-:W-:Y:S01]  /*64f0*/  IADD3 R62, PT, PT, R62, 0x1, RZ ;  /* 0x000000013e3e7810 */ /* 0x000fe20007ffe0ff */
[----:B------:R-:W-:Y:S07]  /*6500*/  USHF.L.U32 UR45, UR26, 0x6, URZ ;  /* 0x000000061a2d7899 */ /* 0x000fee00080006ff */
[----:B------:R-:W2:Y:S01]  /*6510*/  @!UP0 LDCU.128 UR12, c[0x0][0xb10] ;  /* 0x00016200ff0c87ac */ /* 0x000ea20008000c00 */
[----:B------:R-:W3:Y:S01]  /*6520*/  @!UP0 LDCU UR5, c[0x0][0xb0c] ;  /* 0x00016180ff0587ac */ /* 0x000ee20008000800 */
[----:B------:R-:W4:Y:S01]  /*6530*/  @!UP0 LDCU UR10, c[0x0][0xb20] ;  /* 0x00016400ff0a87ac */ /* 0x000f220008000800 */
[----:B--2---:R-:W-:Y:S02]  /*6540*/  UIMAD.WIDE.U32 UR8, UR38, UR12, URZ ;  /* 0x0000000c260872a5 */ /* 0x004fe4000f8e00ff */
[----:B------:R-:W-:Y:S02]  /*6550*/  UIMAD.WIDE.U32 UR6, UR37, UR15, URZ ;  /* 0x0000000f250672a5 */ /* 0x000fe4000f8e00ff */
[----:B------:R-:W-:Y:S03]  /*6560*/  @!UP0 UISETP.NE.AND UP1, UPT, UR14, 0x1, UPT ;  /* 0x000000010e00888c */ /* 0x000fe6000bf25270 */
[----:B------:R-:W-:Y:S01]  /*6570*/  @!UP0 UMOV UR4, UR9 ;  /* 0x0000000900048c82 */ /* 0x000fe20008000000 */
[----:B---3--:R-:W-:Y:S02]  /*6580*/  @!UP0 UISETP.NE.AND UP2, UPT, UR5, 0x1, UPT ;  /* 0x000000010500888c */ /* 0x008fe4000bf45270 */
[----:B------:R-:W-:Y:S01]  /*6590*/  @!UP0 USHF.R.U32.HI UR4, URZ, UR13, UR4 ;  /* 0x0000000dff048299 */ /* 0x000fe20008011604 */
[----:B------:R-:W-:Y:S02]  /*65a0*/  @!UP0 UMOV UR6, UR7 ;  /* 0x0000000700068c82 */ /* 0x000fe40008000000 */
[----:B----4-:R-:W-:Y:S02]  /*65b0*/  @!UP0 USHF.R.U32.HI UR6, URZ, UR10, UR6 ;  /* 0x0000000aff068299 */ /* 0x010fe40008011606 */
[----:B------:R-:W-:Y:S02]  /*65c0*/  @!UP0 USEL UR7, UR38, UR4, !UP2 ;  /* 0x0000000426078287 */ /* 0x000fe4000d000000 */
[----:B------:R-:W-:Y:S04]  /*65d0*/  @!UP0 USEL UR6, UR37, UR6, !UP1 ;  /* 0x0000000625068287 */ /* 0x000fe8000c800000 */
[----:B------:R-:W-:Y:S02]  /*65e0*/  @!UP0 UIADD3 UR4, UPT, UPT, -UR7, UR6, URZ ;  /* 0x0000000607048290 */ /* 0x000fe4000fffe1ff */
[----:B------:R-:W-:Y:S02]  /*65f0*/  @!UP0 UIADD3 UR6, UPT, UPT, UR7, -UR6, URZ ;  /* 0x8000000607068290 */ /* 0x000fe4000fffe0ff */
[----:B------:R-:W-:Y:S02]  /*6600*/  @!UP0 UIMAD UR38, UR4, UR5, UR38 ;  /* 0x00000005042682a4 */ /* 0x000fe4000f8e0226 */
[----:B------:R-:W-:Y:S02]  /*6610*/  @!UP0 UIMAD UR37, UR6, UR14, UR37 ;  /* 0x0000000e062582a4 */ /* 0x000fe4000f8e0225 */
[----:B------:R-:W-:Y:S09]  /*6620*/  ULOP3.LUT UP0, URZ, UR11, 0x1b0, URZ, 0xc0, !UPT ;  /* 0x000001b00bff7892 */ /* 0x000ff2000f80c0ff */
[----:B------:R-:W-:Y:S05]  /*6630*/  BRA.U !UP0, `(.L_x_106) ;  /* 0x00000001087c7547 */ /* 0x000fea000b800000 */
[----:B------:R-:W2:Y:S01]  /*6640*/  LDCU.64 UR8, c[0x4][0x80] ;  /* 0x01001000ff0877ac */ /* 0x000ea20008000a00 */
[----:B------:R-:W-:Y:S01]  /*6650*/  MOV R2, 0x0 ;  /* 0x0000000000027802 */ /* 0x000fe20000000f00 */
[----:B------:R-:W-:Y:S02]  /*6660*/  HFMA2 R12, -RZ, RZ, 0, 5.9604644775390625e-08 ;  /* 0x00000001ff0c7431 */ /* 0x000fe400000001ff */
[----:B------:R-:W-:Y:S01]  /*6670*/  IMAD.MOV.U32 R8, RZ, RZ, 0x70 ;  /* 0x00000070ff087424 */ /* 0x000fe200078e00ff */
[----:B------:R3:W4:Y:S01]  /*6680*/  LDC.64 R14, c[0x4][R2] ;  /* 0x01000000020e7b82 */ /* 0x0007220000000a00 */
[----:B------:R-:W1:Y:S01]  /*6690*/  LDCU.64 UR6, c[0x4][0x88] ;  /* 0x01001100ff0677ac */ /* 0x000e620008000a00 */
[----:B------:R-:W-:Y:S01]  /*66a0*/  IMAD.MOV.U32 R13, RZ, RZ, RZ ;  /* 0x000000ffff0d7224 */ /* 0x000fe200078e00ff */
[----:B------:R-:W1:Y:S01]  /*66b0*/  LDCU.64 UR4, c[0x4][0x8] ;  /* 0x01000100ff0477ac */ /* 0x000e620008000a00 */
[----:B--2---:R-:W-:Y:S01]  /*66c0*/  MOV R5, UR9 ;  /* 0x0000000900057c02 */ /* 0x004fe20008000f00 */
[----:B------:R-:W-:Y:S01]  /*66d0*/  IMAD.U32 R4, RZ, RZ, UR8 ;  /* 0x00000008ff047e24 */ /* 0x000fe2000f8e00ff */
[----:B-1----:R-:W-:Y:S01]  /*66e0*/  MOV R7, UR7 ;  /* 0x0000000700077c02 */ /* 0x002fe20008000f00 */
[----:B------:R-:W-:Y:S01]  /*66f0*/  IMAD.U32 R6, RZ, RZ, UR6 ;  /* 0x00000006ff067e24 */ /* 0x000fe2000f8e00ff */
[----:B------:R-:W-:Y:S01]  /*6700*/  MOV R11, UR5 ;  /* 0x00000005000b7c02 */ /* 0x000fe20008000f00 */
[----:B------:R-:W-:Y:S02]  /*6710*/  IMAD.U32 R10, RZ, RZ, UR4 ;  /* 0x00000004ff0a7e24 */ /* 0x000fe4000f8e00ff */
[----:B------:R-:W-:Y:S07]  /*6720*/  LEPC R20, `(.L_x_107) ;  /* 0x000000001014794e */ /* 0x000fee0000000000 */
[----:B---345:R-:W-:Y:S05]  /*6730*/  CALL.ABS.NOINC R14 ;  /* 0x000000000e007343 */ /* 0x038fea0003c00000 */
.L_x_107:
[----:B------:R-:W1:Y:S01]  /*6740*/  LDCU.64 UR8, c[0x4][0x80] ;  /* 0x01001000ff0877ac */ /* 0x000e620008000a00 */
[----:B------:R-:W2:Y:S01]  /*6750*/  LDC.64 R2, c[0x4][R2] ;  /* 0x0100000002027b82 */ /* 0x000ea20000000a00 */
[----:B------:R-:W-:Y:S02]  /*6760*/  HFMA2 R12, -RZ, RZ, 0, 5.9604644775390625e-08 ;  /* 0x00000001ff0c7431 */ /* 0x000fe400000001ff */
[----:B------:R-:W-:Y:S02]  /*6770*/  IMAD.MOV.U32 R8, RZ, RZ, 0x70 ;  /* 0x00000070ff087424 */ /* 0x000fe400078e00ff */
[----:B------:R-:W-:Y:S01]  /*6780*/  IMAD.MOV.U32 R13, RZ, RZ, RZ ;  /* 0x000000ffff0d7224 */ /* 0x000fe200078e00ff */
[----:B------:R-:W3:Y:S01]  /*6790*/  LDCU.64 UR6, c[0x4][0x88] ;  /* 0x01001100ff0677ac */ /* 0x000ee20008000a00 */
[----:B------:R-:W4:Y:S01]  /*67a0*/  LDCU.64 UR4, c[0x4][0x8] ;  /* 0x01000100ff0477ac */ /* 0x000f220008000a00 */
[----:B-1----:R-:W-:Y:S02]  /*67b0*/  MOV R4, UR8 ;  /* 0x0000000800047c02 */ /* 0x002fe40008000f00 */
[----:B------:R-:W-:Y:S02]  /*67c0*/  MOV R5, UR9 ;  /* 0x0000000900057c02 */ /* 0x000fe40008000f00 */
[----:B---3--:R-:W-:Y:S01]  /*67d0*/  MOV R7, UR7 ;  /* 0x0000000700077c02 */ /* 0x008fe20008000f00 */
[----:B------:R-:W-:Y:S01]  /*67e0*/  IMAD.U32 R6, RZ, RZ, UR6 ;  /* 0x00000006ff067e24 */ /* 0x000fe2000f8e00ff */
[----:B----4-:R-:W-:Y:S01]  /*67f0*/  MOV R11, UR5 ;  /* 0x00000005000b7c02 */ /* 0x010fe20008000f00 */
[----:B------:R-:W-:Y:S02]  /*6800*/  IMAD.U32 R10, RZ, RZ, UR4 ;  /* 0x00000004ff0a7e24 */ /* 0x000fe4000f8e00ff */
[----:B------:R-:W-:Y:S07]  /*6810*/  LEPC R20, `(.L_x_106) ;  /* 0x000000001014794e */ /* 0x000fee0000000000 */
[----:B--2---:R-:W-:Y:S05]  /*6820*/  CALL.ABS.NOINC R2 ;  /* 0x0000000002007343 */ /* 0x004fea0003c00000 */
.L_x_106:
[----:B------:R-:W-:Y:S02]  /*6830*/  R2UR UR6, R60 ;  /* 0x000000003c0672ca */ /* 0x000fe400000e0000 */
[----:B------:R-:W-:Y:S02]  /*6840*/  R2UR UR5, R71 ;  /* 0x00000000470572ca */ /* 0x000fe400000e0000 */
[----:B------:R-:W-:Y:S02]  /*6850*/  R2UR UR4, R70 ;  /* 0x00000000460472ca */ /* 0x000fe400000e0000 */
[----:B------:R-:W-:Y:S02]  /*6860*/  ISETP.NE.U32.AND P4, PT, R54, RZ, PT ;  /* 0x000000ff3600720c */ /* 0x000fe40003f85070 */
[----:B------:R-:W-:Y:S02]  /*6870*/  ISETP.NE.U32.AND P2, PT, RZ, UR54, PT ;  /* 0x00000036ff007c0c */ /* 0x000fe4000bf45070 */
[----:B------:R-:W-:Y:S02]  /*6880*/  ISETP.NE.AND.EX P4, PT, R55, RZ, PT, P4 ;  /* 0x000000ff3700720c */ /* 0x000fe40003f85340 */
[----:B------:R-:W-:Y:S01]  /*6890*/  ISETP.NE.AND.EX P2, PT, RZ, UR55, PT, P2 ;  /* 0x00000037ff007c0c */ /* 0x000fe2000bf45320 */
[----:B------:R-:W-:Y:S02]  /*68a0*/  UISETP.NE.AND UP2, UPT, UR6, URZ, UPT ;  /* 0x000000ff0600728c */ /* 0x000fe4000bf45270 */
[----:B------:R-:W-:Y:S04]  /*68b0*/  UISETP.NE.U32.AND UP0, UPT, UR5, URZ, UPT ;  /* 0x000000ff0500728c */ /* 0x000fe8000bf05070 */
[----:B------:R-:W-:Y:S01]  /*68c0*/  UISETP.NE.AND.EX UP1, UPT, UR4, URZ, UPT, UP0 ;  /* 0x000000ff0400728c */ /* 0x000fe2000bf25300 */
[----:B------:R-:W-:Y:S01]  /*68d0*/  PLOP3.LUT P1, PT, PT, PT, UP2, 0x80, 0x8 ;  /* 0x000000000008781c */ /* 0x000fe20003f2f028 */
[----:B------:R-:W-:Y:S03]  /*68e0*/  UPLOP3.LUT UP0, UPT, UPT, UPT, UPT, 0x40, 0x4 ;  /* 0x000000000004789c */ /* 0x000fe60003f0e870 */
[----:B------:R-:W-:Y:S06]  /*68f0*/  @UP2 UPLOP3.LUT UP0, UPT, UPT, UPT, UP1, 0x80, 0x8 ;  /* 0x000000000008289c */ /* 0x000fec0003f0f010 */
[----:B------:R-:W-:Y:S01]  /*6900*/  PLOP3.LUT P0, PT, PT, PT, UP0, 0x80, 0x8 ;  /* 0x000000000008781c */ /* 0x000fe20003f0f008 */
[----:B------:R-:W-:Y:S01]  /*6910*/  @!UPT UIADD3 URZ, UPT, UPT, URZ, URZ, URZ ;  /* 0x000000fffffff290 */ /* 0x000fe2000fffe0ff */
[----:B------:R-:W-:Y:S11]  /*6920*/  BRA.U !UP1, `(.L_x_108) ;  /* 0x0000000109407547 */ /* 0x000ff6000b800000 */
[----:B------:R-:W-:Y:S01]  /*6930*/  UISETP.NE.U32.AND UP0, UPT, UR54, URZ, UPT ;  /* 0x000000ff3600728c */ /* 0x000fe2000bf05070 */
[----:B------:R-:W-:Y:S01]  /*6940*/  R2UR UR6, R71 ;  /* 0x00000000470672ca */ /* 0x000fe200000e0000 */
[----:B------:R-:W2:Y:S01]  /*6950*/  LDCU.64 UR8, c[0x0][0x358] ;  /* 0x00006b00ff0877ac */ /* 0x000ea20008000a00 */
[----:B------:R-:W-:Y:S02]  /*6960*/  HFMA2 R56, -RZ, RZ, 0, 5.9604644775390625e-08 ;  /* 0x00000001ff387431 */ /* 0x000fe400000001ff */
[----:B-1----:R-:W-:Y:S01]  /*6970*/  IMAD.MOV.U32 R0, RZ, RZ, 0x1 ;  /* 0x00000001ff007424 */ /* 0x002fe200078e00ff */
[----:B------:R-:W-:Y:S06]  /*6980*/  UISETP.NE.AND.EX UP0, UPT, UR55, URZ, UPT, UP0 ;  /* 0x000000ff3700728c */ /* 0x000fec000bf05300 */
[----:B------:R-:W-:Y:S05]  /*6990*/  PLOP3.LUT P3, PT, PT, PT, UP0, 0x80, 0x8 ;  /* 0x000000000008781c */ /* 0x000fea0003f6f008 */
[----:B------:R-:W1:Y:S01]  /*69a0*/  @UP0 LDCU.64 UR4, c[0x0][0x888] ;  /* 0x00011100ff0407ac */ /* 0x000e620008000a00 */
[----:B------:R-:W-:Y:S07]  /*69b0*/  @UP0 UIMAD UR6, UR36, UR6, URZ ;  /* 0x00000006240602a4 */ /* 0x000fee000f8e02ff */
[----:B------:R-:W-:Y:S01]  /*69c0*/  @!P3 PRMT R56, R0, 0x7610, R56 ;  /* 0x000076100038b816 */ /* 0x000fe20000000038 */
[----:B-1----:R-:W-:Y:S06]  /*69d0*/  @UP0 UIMAD.WIDE UR4, UR6, 0x4, UR4 ;  /* 0x00000004060408a5 */ /* 0x002fec000f8e0204 */
[----:B------:R-:W-:Y:S02]  /*69e0*/  IMAD.U32 R2, RZ, RZ, UR4 ;  /* 0x00000004ff027e24 */ /* 0x000fe4000f8e00ff */
[----:B------:R-:W-:Y:S03]  /*69f0*/  IMAD.U32 R3, RZ, RZ, UR5 ;  /* 0x00000005ff037e24 */ /* 0x000fe6000f8e00ff */
[----:B------:R-:W1:Y:S02]  /*6a00*/  @!UP0 LDCU UR4, c[0x0][0x880] ;  /* 0x00011000ff0487ac */ /* 0x000e640008000800 */
[----:B--2--5:R2:W5:Y:S02]  /*6a10*/  @P3 LDG.E R27, desc[UR8][R2.64] ;  /* 0x00000008021b3981 */ /* 0x024564000c1e1900 */
[----:B-12---:R-:W-:Y:S02]  /*6a20*/  @!P3 MOV R27, UR4 ;  /* 0x00000004001bbc02 */ /* 0x006fe40008000f00 */
.L_x_108:
[----:B------:R-:W-:Y:S05]  /*6a30*/  @!P4 BRA `(.L_x_109) ;  /* 0x000000000024c947 */ /* 0x000fea0003800000 */
[----:B------:R-:W-:Y:S01]  /*6a40*/  ISETP.NE.U32.AND P3, PT, R52, RZ, PT ;  /* 0x000000ff3400720c */ /* 0x000fe20003f65070 */
[----:B------:R-:W2:Y:S03]  /*6a50*/  LDCU.64 UR4, c[0x0][0x358] ;  /* 0x00006b00ff0477ac */ /* 0x000ea60008000a00 */
[----:B------:R-:W-:Y:S11]  /*6a60*/  ISETP.NE.AND.EX P3, PT, R53, RZ, PT, P3 ;  /* 0x000000ff3500720c */ /* 0x000ff60003f65330 */
[----:B------:R-:W-:Y:S02]  /*6a70*/  @!UPT UIADD3 URZ, UPT, UPT, URZ, URZ, URZ ;  /* 0x000000fffffff290 */ /* 0x000fe4000fffe0ff */
[----:B------:R-:W3:Y:S01]  /*6a80*/  @P3 LDC.64 R2, c[0x0][0x8a8] ;  /* 0x00022a00ff023b82 */ /* 0x000ee20000000a00 */
[----:B-1----:R-:W-:Y:S04]  /*6a90*/  @P3 IMAD R0, R54, UR36, RZ ;  /* 0x0000002436003c24 */ /* 0x002fe8000f8e02ff */
[----:B---3--:R-:W-:Y:S05]  /*6aa0*/  @P3 IMAD.WIDE R2, R0, 0x4, R2 ;  /* 0x0000000400023825 */ /* 0x008fea00078e0202 */
[----:B--2--5:R2:W5:Y:S02]  /*6ab0*/  @P3 LDG.E R24, desc[UR4][R2.64] ;  /* 0x0000000402183981 */ /* 0x024564000c1e1900 */
[----:B--2---:R-:W3:Y:S02]  /*6ac0*/  @!P3 LDC R24, c[0x0][0x8a0] ;  /* 0x00022800ff18bb82 */ /* 0x004ee40000000800 */
.L_x_109:
[----:B-----5:R-:W-:Y:S01]  /*6ad0*/  FSETP.NEU.AND P3, PT, R27, RZ, PT ;  /* 0x000000ff1b00720b */ /* 0x020fe20003f6d000 */
[----:B------:R-:W-:Y:S01]  /*6ae0*/  ULOP3.LUT UR4, UR52, 0x1, URZ, 0x3c, !UPT ;  /* 0x0000000134047892 */ /* 0x000fe2000f8e3cff */
[----:B------:R-:W-:Y:S01]  /*6af0*/  SEL R5, RZ, 0xffffffff, P2 ;  /* 0xffffffffff057807 */ /* 0x000fe20001000000 */
[----:B------:R-:W-:Y:S01]  /*6b00*/  IMAD.U32 R78, RZ, RZ, UR48 ;  /* 0x00000030ff4e7e24 */ /* 0x000fe2000f8e00ff */
[----:B------:R-:W-:Y:S01]  /*6b10*/  @P1 LOP3.LUT P2, RZ, R56, 0xff, RZ, 0xc0, !PT ;  /* 0x000000ff38ff1812 */ /* 0x000fe2000784c0ff */
[----:B------:R-:W-:Y:S01]  /*6b20*/  IMAD.SHL.U32 R76, R64, 0x10, RZ ;  /* 0x00000010404c7824 */ /* 0x000fe200078e00ff */
[----:B------:R-:W-:Y:S01]  /*6b30*/  @P1 SEL R2, RZ, 0xffffffff, P3 ;  /* 0xffffffffff021807 */ /* 0x000fe20001800000 */
[----:B------:R-:W-:Y:S01]  /*6b40*/  IMAD.U32 R81, RZ, RZ, UR4 ;  /* 0x00000004ff517e24 */ /* 0x000fe2000f8e00ff */
[----:B------:R-:W-:Y:S01]  /*6b50*/  LEA R74, R22, UR49, 0x3 ;  /* 0x00000031164a7c11 */ /* 0x000fe2000f8e18ff */
[----:B------:R-:W-:Y:S01]  /*6b60*/  IMAD.SHL.U32 R78, R78, 0x2000, RZ ;  /* 0x000020004e4e7824 */ /* 0x000fe200078e00ff */
[----:B------:R-:W-:Y:S01]  /*6b70*/  @P0 SEL R2, R5, R2, !P2 ;  /* 0x0000000205020207 */ /* 0x000fe20005000000 */
[----:B------:R-:W-:Y:S01]  /*6b80*/  IMAD.SHL.U32 R75, R63, 0x10, RZ ;  /* 0x000000103f4b7824 */ /* 0x000fe200078e00ff */
[----:B------:R-:W-:Y:S01]  /*6b90*/  SHF.L.U32 R3, R66, 0x1f, RZ ;  /* 0x0000001f42037819 */ /* 0x000fe200000006ff */
[----:B------:R-:W-:Y:S01]  /*6ba0*/  IMAD.IADD R77, R68, 0x1, R78 ;  /* 0x00000001444d7824 */ /* 0x000fe200078e024e */
[----:B------:R-:W-:Y:S01]  /*6bb0*/  @P1 LOP3.LUT R2, R2, 0x1, RZ, 0xc0, !PT ;  /* 0x0000000102021812 */ /* 0x000fe200078ec0ff */
[----:B------:R-:W-:Y:S01]  /*6bc0*/  BSSY B1, `(.L_x_110) ;  /* 0x0000039000017945 */ /* 0x000fe20003800000 */
[----:B------:R-:W-:Y:S01]  /*6bd0*/  PLOP3.LUT P2, PT, PT, PT, UP1, 0x80, 0x8 ;  /* 0x000000000008781c */ /* 0x000fe20003f4f018 */
[----:B------:R-:W-:Y:S01]  /*6be0*/  IMAD.IADD R35, R77, 0x1, R76 ;  /* 0x000000014d237824 */ /* 0x000fe200078e024c */
[----:B------:R-:W-:Y:S01]  /*6bf0*/  ISETP.NE.U32.OR P5, PT, R2, 0x1, !P1 ;  /* 0x000000010200780c */ /* 0x000fe20004fa5470 */
[----:B------:R-:W-:Y:S01]  /*6c00*/  IMAD.U32 R2, RZ, RZ, UR48 ;  /* 0x00000030ff027e24 */ /* 0x000fe2000f8e00ff */
[----:B------:R-:W-:Y:S01]  /*6c10*/  LOP3.LUT P4, R61, R56, 0xff, RZ, 0xc0, !PT ;  /* 0x000000ff383d7812 */ /* 0x000fe2000788c0ff */
[----:B------:R-:W-:Y:S01]  /*6c20*/  IMAD.MOV.U32 R80, RZ, RZ, 0x1 ;  /* 0x00000001ff507424 */ /* 0x000fe200078e00ff */
[----:B------:R-:W-:Y:S01]  /*6c30*/  P2R R73, PR, RZ, 0x20 ;  /* 0x00000020ff497803 */ /* 0x000fe20000000000 */
[----:B------:R-:W-:Y:S01]  /*6c40*/  IMAD R25, R22, 0x20, R23 ;  /* 0x0000002016197824 */ /* 0x000fe200078e0217 */
[----:B-1----:R-:W-:Y:S01]  /*6c50*/  LEA R0, R2, UR49, 0x3 ;  /* 0x0000003102007c11 */ /* 0x002fe2000f8e18ff */
[----:B------:R-:W-:Y:S01]  /*6c60*/  IMAD.U32 R79, RZ, RZ, UR48 ;  /* 0x00000030ff4f7e24 */ /* 0x000fe2000f8e00ff */
[----:B------:R-:W-:Y:S02]  /*6c70*/  SEL R2, RZ, 0xffffffff, P3 ;  /* 0xffffffffff027807 */ /* 0x000fe40001800000 */
[----:B------:R-:W-:Y:S02]  /*6c80*/  CS2R R38, SRZ ;  /* 0x0000000000267805 */ /* 0x000fe4000001ff00 */
[----:B------:R-:W-:Y:S02]  /*6c90*/  CS2R R36, SRZ ;  /* 0x0000000000247805 */ /* 0x000fe4000001ff00 */
[----:B------:R-:W-:Y:S02]  /*6ca0*/  CS2R R42, SRZ ;  /* 0x00000000002a7805 */ /* 0x000fe4000001ff00 */
[----:B------:R-:W-:Y:S02]  /*6cb0*/  @P2 SEL R2, R5, R2, !P4 ;  /* 0x0000000205022207 */ /* 0x000fe40006000000 */
[----:B------:R-:W-:Y:S02]  /*6cc0*/  CS2R R40, SRZ ;  /* 0x0000000000287805 */ /* 0x000fe4000001ff00 */
[----:B------:R-:W-:Y:S02]  /*6cd0*/  @P5 SHF.L.U32 R7, R81, 0x1f, RZ ;  /* 0x0000001f51075819 */ /* 0x000fe400000006ff */
[----:B------:R-:W-:Y:S02]  /*6ce0*/  CS2R R46, SRZ ;  /* 0x00000000002e7805 */ /* 0x000fe4000001ff00 */
[----:B------:R-:W-:Y:S02]  /*6cf0*/  LOP3.LUT R2, R2, 0x1, RZ, 0xc0, !PT ;  /* 0x0000000102027812 */ /* 0x000fe400078ec0ff */
[----:B------:R-:W-:Y:S01]  /*6d00*/  CS2R R44, SRZ ;  /* 0x00000000002c7805 */ /* 0x000fe2000001ff00 */
[----:B------:R-:W1:Y:S01]  /*6d10*/  @P5 SYNCS.PHASECHK.TRANS64.TRYWAIT P1, [R0+URZ+0x80], R7 ;  /* 0x00008007000055a7 */ /* 0x000e6200080211ff */
[----:B------:R-:W-:Y:S02]  /*6d20*/  CS2R R50, SRZ ;  /* 0x0000000000327805 */ /* 0x000fe4000001ff00 */
[----:B------:R-:W-:Y:S02]  /*6d30*/  ISETP.NE.U32.AND P2, PT, R2, 0x1, PT ;  /* 0x000000010200780c */ /* 0x000fe40003f45070 */
[----:B------:R-:W-:Y:S01]  /*6d40*/  CS2R R48, SRZ ;  /* 0x0000000000307805 */ /* 0x000fe2000001ff00 */
[----:B------:R-:W-:Y:S01]  /*6d50*/  IMAD.IADD R34, R77, 0x1, R75 ;  /* 0x000000014d227824 */ /* 0x000fe200078e024b */
[----:B------:R-:W-:Y:S01]  /*6d60*/  P2R R82, PR, RZ, 0x4 ;  /* 0x00000004ff527803 */ /* 0x000fe20000000000 */
[----:B------:R-:W-:Y:S01]  /*6d70*/  IMAD.IADD R32, R67, 0x1, R35 ;  /* 0x0000000143207824 */ /* 0x000fe200078e0223 */
[----:B------:R2:W4:Y:S01]  /*6d80*/  SYNCS.PHASECHK.TRANS64.TRYWAIT P0, [R74+URZ+0xe0], R3 ;  /* 0x0000e0034a0075a7 */ /* 0x00052200080011ff */
[----:B-1----:R-:W-:Y:S01]  /*6d90*/  @P5 SEL R80, RZ, 0x1, !P1 ;  /* 0x00000001ff505807 */ /* 0x002fe20004800000 */
[----:B--2---:R-:W-:Y:S06]  /*6da0*/  @!P5 BRA `(.L_x_111) ;  /* 0x000000000068d947 */ /* 0x004fec0003800000 */
[----:B------:R-:W-:Y:S01]  /*6db0*/  ISETP.NE.AND P1, PT, R80, RZ, PT ;  /* 0x000000ff5000720c */ /* 0x000fe20003f25270 */
[----:B------:R-:W-:Y:S01]  /*6dc0*/  BSSY B0, `(.L_x_112) ;  /* 0x000000d000007945 */ /* 0x000fe20003800000 */
[----:B------:R-:W-:Y:S02]  /*6dd0*/  CS2R R50, SRZ ;  /* 0x0000000000327805 */ /* 0x000fe4000001ff00 */
[----:B------:R-:W-:Y:S02]  /*6de0*/  CS2R R48, SRZ ;  /* 0x0000000000307805 */ /* 0x000fe4000001ff00 */
[----:B------:R-:W-:Y:S02]  /*6df0*/  CS2R R46, SRZ ;  /* 0x00000000002e7805 */ /* 0x000fe4000001ff00 */
[----:B------:R-:W-:Y:S02]  /*6e00*/  CS2R R44, SRZ ;  /* 0x00000000002c7805 */ /* 0x000fe4000001ff00 */
[----:B------:R-:W-:Y:S02]  /*6e10*/  CS2R R42, SRZ ;  /* 0x00000000002a7805 */ /* 0x000fe4000001ff00 */
[----:B------:R-:W-:Y:S02]  /*6e20*/  CS2R R40, SRZ ;  /* 0x0000000000287805 */ /* 0x000fe4000001ff00 */
[----:B------:R-:W-:Y:S02]  /*6e30*/  CS2R R38, SRZ ;  /* 0x0000000000267805 */ /* 0x000fe4000001ff00 */
[----:B------:R-:W-:Y:S01]  /*6e40*/  CS2R R36, SRZ ;  /* 0x0000000000247805 */ /* 0x000fe2000001ff00 */
[----:B------:R-:W-:Y:S06]  /*6e50*/  @P1 BRA `(.L_x_113) ;  /* 0x00000000000c1947 */ /* 0x000fec0003800000 */
[----:B------:R-:W-:Y:S04]  /*6e60*/  SHF.L.U32 R5, R81, 0x1f, RZ ;  /* 0x0000001f51057819 */ /* 0x000fe800000006ff */
[----:B------:R-:W1:Y:S02]  /*6e70*/  SYNCS.PHASECHK.TRANS64.TRYWAIT P1, [R0+URZ+0x80], R5 ;  /* 0x00008005000075a7 */ /* 0x000e6400080211ff */
[----:B-1----:R-:W-:Y:S05]  /*6e80*/  @!P1 BRA `(.L_x_114) ;  /* 0x0000002000bc9947 */ /* 0x002fea0003800000 */
.L_x_113:
[----:B------:R-:W-:Y:S05]  /*6e90*/  BSYNC B0 ;  /* 0x0000000000007941 */ /* 0x000fea0003800000 */
.L_x_112:
[----:B------:R-:W-:Y:S01]  /*6ea0*/  ISETP.NE.AND P1, PT, R82, RZ, PT ;  /* 0x000000ff5200720c */ /* 0x000fe20003f25270 */
[----:B------:R-:W-:Y:S04]  /*6eb0*/  UIADD3 UR4, UPT, UPT, UR48, 0x1, URZ ;  /* 0x0000000130047890 */ /* 0x000fe8000fffe0ff */
[----:B------:R-:W-:Y:S04]  /*6ec0*/  UISETP.NE.AND UP0, UPT, UR4, 0x3, UPT ;  /* 0x000000030400788c */ /* 0x000fe8000bf05270 */
[----:B------:R-:W-:Y:S02]  /*6ed0*/  USEL UR5, URZ, 0x1, UP0 ;  /* 0x00000001ff057887 */ /* 0x000fe40008000000 */
[----:B------:R-:W-:Y:S02]  /*6ee0*/  USEL UR4, UR4, URZ, UP0 ;  /* 0x000000ff04047287 */ /* 0x000fe40008000000 */
[----:B------:R2:W1:Y:S02]  /*6ef0*/  @P1 LDS.128 R48, [R77] ;  /* 0x000000004d301984 */ /* 0x0004640000000c00 */
[----:B------:R-:W-:Y:S02]  /*6f00*/  LOP3.LUT R81, R81, UR5, RZ, 0x3c, !PT ;  /* 0x0000000551517c12 */ /* 0x000fe4000f8e3cff */
[----:B------:R2:W1:Y:S01]  /*6f10*/  @P1 LDS.128 R44, [R35+0x10] ;  /* 0x00001000232c1984 */ /* 0x0004620000000c00 */
[----:B------:R-:W-:Y:S03]  /*6f20*/  IMAD.U32 R79, RZ, RZ, UR4 ;  /* 0x00000004ff4f7e24 */ /* 0x000fe6000f8e00ff */
[----:B------:R2:W1:Y:S04]  /*6f30*/  @P1 LDS.128 R40, [R34+0x20] ;  /* 0x0000200022281984 */ /* 0x0004680000000c00 */
[----:B------:R2:W1:Y:S02]  /*6f40*/  @P1 LDS.128 R36, [R32+0x10] ;  /* 0x0000100020241984 */ /* 0x0004640000000c00 */
.L_x_111:
[----:B------:R-:W-:Y:S05]  /*6f50*/  BSYNC B1 ;  /* 0x0000000000017941 */ /* 0x000fea0003800000 */
.L_x_110:
[----:B-1----:R-:W-:Y:S04]  /*6f60*/  SHF.R.U32.HI R0, RZ, 0x15, R25 ;  /* 0x00000015ff007819 */ /* 0x002fe80000011619 */
[----:B------:R-:W-:Y:S01]  /*6f70*/  LOP3.LUT P1, RZ, R0, 0x3, R57, 0x48, !PT ;  /* 0x0000000300ff7812 */ /* 0x000fe20007824839 */
[----:B------:R-:W-:Y:S01]  /*6f80*/  @!UPT UIADD3 URZ, UPT, UPT, URZ, URZ, URZ ;  /* 0x000000fffffff290 */ /* 0x000fe2000fffe0ff */
[----:B----4-:R-:W-:Y:S11]  /*6f90*/  @P0 BRA `(.L_x_115) ;  /* 0x0000000000080947 */ /* 0x010ff60003800000 */
[----:B------:R-:W1:Y:S02]  /*6fa0*/  SYNCS.PHASECHK.TRANS64.TRYWAIT P0, [R74+URZ+0xe0], R3 ;  /* 0x0000e0034a0075a7 */ /* 0x000e6400080011ff */
[----:B-1----:R-:W-:Y:S05]  /*6fb0*/  @!P0 BRA `(.L_x_116) ;  /* 0x0000002000848947 */ /* 0x002fea0003800000 */
.L_x_115:
[----:B------:R-:W-:Y:S05]  /*6fc0*/  @!P1 BRA `(.L_x_117) ;  /* 0x0000000000409947 */ /* 0x000fea0003800000 */
[----:B------:R-:W4:Y:S01]  /*6fd0*/  LDCU.64 UR8, c[0x4][0x70] ;  /* 0x01000e00ff0877ac */ /* 0x000f220008000a00 */
[----:B-1----:R-:W-:Y:S01]  /*6fe0*/  MOV R3, 0x0 ;  /* 0x0000000000037802 */ /* 0x002fe20000000f00 */
[----:B------:R-:W-:Y:S02]  /*6ff0*/  HFMA2 R12, -RZ, RZ, 0, 5.9604644775390625e-08 ;  /* 0x00000001ff0c7431 */ /* 0x000fe400000001ff */
[----:B------:R-:W-:Y:S02]  /*7000*/  IMAD.MOV.U32 R8, RZ, RZ, 0x192 ;  /* 0x00000192ff087424 */ /* 0x000fe400078e00ff */
[----:B------:R-:W-:Y:S01]  /*7010*/  IMAD.MOV.U32 R13, RZ, RZ, RZ ;  /* 0x000000ffff0d7224 */ /* 0x000fe200078e00ff */
[----:B------:R-:W1:Y:S01]  /*7020*/  LDCU.64 UR6, c[0x4][0x78] ;  /* 0x01000f00ff0677ac */ /* 0x000e620008000a00 */
[----:B------:R-:W2:Y:S01]  /*7030*/  LDC.64 R2, c[0x4][R3] ;  /* 0x0100000003027b82 */ /* 0x000ea20000000a00 */
[----:B------:R-:W5:Y:S01]  /*7040*/  LDCU.64 UR4, c[0x4][0x10] ;  /* 0x01000200ff0477ac */ /* 0x000f620008000a00 */
[----:B----4-:R-:W-:Y:S01]  /*7050*/  MOV R5, UR9 ;  /* 0x0000000900057c02 */ /* 0x010fe20008000f00 */
[----:B------:R-:W-:Y:S01]  /*7060*/  IMAD.U32 R4, RZ, RZ, UR8 ;  /* 0x00000008ff047e24 */ /* 0x000fe2000f8e00ff */
[----:B-1----:R-:W-:Y:S01]  /*7070*/  MOV R7, UR7 ;  /* 0x0000000700077c02 */ /* 0x002fe20008000f00 */
[----:B------:R-:W-:Y:S01]  /*7080*/  IMAD.U32 R6, RZ, RZ, UR6 ;  /* 0x00000006ff067e24 */ /* 0x000fe2000f8e00ff */
[----:B-----5:R-:W-:Y:S01]  /*7090*/  MOV R11, UR5 ;  /* 0x00000005000b7c02 */ /* 0x020fe20008000f00 */
[----:B------:R-:W-:Y:S02]  /*70a0*/  IMAD.U32 R10, RZ, RZ, UR4 ;  /* 0x00000004ff0a7e24 */ /* 0x000fe4000f8e00ff */
[----:B------:R-:W-:Y:S07]  /*70b0*/  LEPC R20, `(.L_x_117) ;  /* 0x000000001014794e */ /* 0x000fee0000000000 */
[----:B--23--:R-:W-:Y:S05]  /*70c0*/  CALL.ABS.NOINC R2 ;  /* 0x0000000002007343 */ /* 0x00cfea0003c00000 */
.L_x_117:
[----:B------:R-:W-:Y:S01]  /*70d0*/  LOP3.LUT R20, R48, 0xffffe000, RZ, 0xc0, !PT ;  /* 0xffffe00030147812 */ /* 0x000fe200078ec0ff */
[----:B------:R-:W-:Y:S05]  /*70e0*/  WARPSYNC.ALL ;  /* 0x0000000000007948 */ /* 0x000fea0003800000 */
[----:B------:R-:W-:Y:S01]  /*70f0*/  R2UR UR4, R25 ;  /* 0x00000000190472ca */ /* 0x000fe200000e0000 */
[----:B------:R-:W-:Y:S01]  /*7100*/  BSSY.RECONVERGENT B0, `(.L_x_118) ;  /* 0x000005c000007945 */ /* 0x000fe20003800200 */
[----:B------:R-:W-:Y:S02]  /*7110*/  LOP3.LUT R21, R49, 0xffffe000, RZ, 0xc0, !PT ;  /* 0xffffe00031157812 */ /* 0x000fe400078ec0ff */
[----:B------:R-:W-:Y:S02]  /*7120*/  LOP3.LUT R26, R50, 0xffffe000, RZ, 0xc0, !PT ;  /* 0xffffe000321a7812 */ /* 0x000fe400078ec0ff */
[----:B------:R-:W-:Y:S02]  /*7130*/  LOP3.LUT R33, R44, 0xffffe000, RZ, 0xc0, !PT ;  /* 0xffffe0002c217812 */ /* 0x000fe400078ec0ff */
[----:B------:R-:W-:Y:S05]  /*7140*/  ISETP.NE.AND P0, PT, R69, RZ, PT ;  /* 0x000000ff4500720c */ /* 0x000fea0003f05270 */
[----:B------:R-:W3:Y:S02]  /*7150*/  LDTM.x16 R4, tmem[UR4] ;  /* 0x00000004000479ee */ /* 0x000ee40008240000 */
[C---:B---3--:R-:W-:Y:S01]  /*7160*/  FMUL R0, R24.reuse, R4 ;  /* 0x0000000418007220 */ /* 0x048fe20000400000 */
[C---:B------:R-:W-:Y:S01]  /*7170*/  FMUL R2, R24.reuse, R5 ;  /* 0x0000000518027220 */ /* 0x040fe20000400000 */
[C---:B-1----:R-:W-:Y:S01]  /*7180*/  FMUL R3, R24.reuse, R6 ;  /* 0x0000000618037220 */ /* 0x042fe20000400000 */
[----:B------:R-:W-:Y:S01]  /*7190*/  FMUL R7, R24, R7 ;  /* 0x0000000718077220 */ /* 0x000fe20000400000 */
[----:B------:R-:W-:Y:S01]  /*71a0*/  FFMA R28, R27, R20, R0 ;  /* 0x000000141b1c7223 */ /* 0x000fe20000000000 */
[----:B------:R-:W-:Y:S01]  /*71b0*/  LOP3.LUT R20, R51, 0xffffe000, RZ, 0xc0, !PT ;  /* 0xffffe00033147812 */ /* 0x000fe200078ec0ff */
[C---:B------:R-:W-:Y:S01]  /*71c0*/  FFMA R29, R27.reuse, R21, R2 ;  /* 0x000000151b1d7223 */ /* 0x040fe20000000002 */
[----:B------:R-:W-:Y:S01]  /*71d0*/  LOP3.LUT R21, R46, 0xffffe000, RZ, 0xc0, !PT ;  /* 0xffffe0002e157812 */ /* 0x000fe200078ec0ff */
[----:B------:R-:W-:Y:S01]  /*71e0*/  FFMA R30, R27, R26, R3 ;  /* 0x0000001a1b1e7223 */ /* 0x000fe20000000003 */
[----:B------:R-:W-:Y:S01]  /*71f0*/  LOP3.LUT R26, R45, 0xffffe000, RZ, 0xc0, !PT ;  /* 0xffffe0002d1a7812 */ /* 0x000fe200078ec0ff */
[----:B------:R-:W-:Y:S01]  /*7200*/  FFMA R31, R27, R20, R7 ;  /* 0x000000141b1f7223 */ /* 0x000fe20000000007 */
[----:B------:R-:W-:Y:S01]  /*7210*/  LOP3.LUT R20, R47, 0xffffe000, RZ, 0xc0, !PT ;  /* 0xffffe0002f147812 */ /* 0x000fe200078ec0ff */
[C---:B------:R-:W-:Y:S01]  /*7220*/  FMUL R4, R24.reuse, R8 ;  /* 0x0000000818047220 */ /* 0x040fe20000400000 */
[----:B------:R-:W-:Y:S01]  /*7230*/  F2FP.TF32.F32.PACK_B R28, R28 ;  /* 0x0000001cff1c723e */ /* 0x000fe200024050ff */
[C---:B------:R-:W-:Y:S01]  /*7240*/  FMUL R5, R24.reuse, R9 ;  /* 0x0000000918057220 */ /* 0x040fe20000400000 */
[----:B------:R-:W-:Y:S01]  /*7250*/  F2FP.TF32.F32.PACK_B R29, R29 ;  /* 0x0000001dff1d723e */ /* 0x000fe200024050ff */
[C---:B------:R-:W-:Y:S01]  /*7260*/  FMUL R6, R24.reuse, R10 ;  /* 0x0000000a18067220 */ /* 0x040fe20000400000 */
[----:B------:R-:W-:Y:S01]  /*7270*/  FMUL R11, R24, R11 ;  /* 0x0000000b180b7220 */ /* 0x000fe20000400000 */
[----:B------:R-:W-:Y:S01]  /*7280*/  F2FP.TF32.F32.PACK_B R30, R30 ;  /* 0x0000001eff1e723e */ /* 0x000fe200024050ff */
[C---:B------:R-:W-:Y:S01]  /*7290*/  FFMA R4, R27.reuse, R33, R4 ;  /* 0x000000211b047223 */ /* 0x040fe20000000004 */
[----:B------:R-:W-:Y:S01]  /*72a0*/  F2FP.TF32.F32.PACK_B R31, R31 ;  /* 0x0000001fff1f723e */ /* 0x000fe200024050ff */
[C---:B------:R-:W-:Y:S01]  /*72b0*/  FFMA R5, R27.reuse, R26, R5 ;  /* 0x0000001a1b057223 */ /* 0x040fe20000000005 */
[C---:B------:R-:W-:Y:S01]  /*72c0*/  FFMA R6, R27.reuse, R21, R6 ;  /* 0x000000151b067223 */ /* 0x040fe20000000006 */
[----:B------:R-:W-:Y:S01]  /*72d0*/  FFMA R7, R27, R20, R11 ;  /* 0x000000141b077223 */ /* 0x000fe2000000000b */
[----:B------:R-:W-:Y:S01]  /*72e0*/  LOP3.LUT R33, R40, 0xffffe000, RZ, 0xc0, !PT ;  /* 0xffffe00028217812 */ /* 0x000fe200078ec0ff */
[----:B------:R1:W-:Y:S01]  /*72f0*/  STS.128 [R77], R28 ;  /* 0x0000001c4d007388 */ /* 0x0003e20000000c00 */
[----:B------:R-:W-:Y:S01]  /*7300*/  LOP3.LUT R26, R41, 0xffffe000, RZ, 0xc0, !PT ;  /* 0xffffe000291a7812 */ /* 0x000fe200078ec0ff */
[C---:B------:R-:W-:Y:S01]  /*7310*/  FMUL R8, R24.reuse, R12 ;  /* 0x0000000c18087220 */ /* 0x040fe20000400000 */
[----:B------:R-:W-:Y:S01]  /*7320*/  FMUL R9, R24, R13 ;  /* 0x0000000d18097220 */ /* 0x000fe20000400000 */
[----:B------:R-:W-:Y:S01]  /*7330*/  LOP3.LUT R21, R42, 0xffffe000, RZ, 0xc0, !PT ;  /* 0xffffe0002a157812 */ /* 0x000fe200078ec0ff */
[C---:B------:R-:W-:Y:S01]  /*7340*/  FMUL R10, R24.reuse, R14 ;  /* 0x0000000e180a7220 */ /* 0x040fe20000400000 */
[----:B------:R-:W-:Y:S01]  /*7350*/  LOP3.LUT R20, R43, 0xffffe000, RZ, 0xc0, !PT ;  /* 0xffffe0002b147812 */ /* 0x000fe200078ec0ff */
[----:B------:R-:W-:Y:S01]  /*7360*/  FMUL R15, R24, R15 ;  /* 0x0000000f180f7220 */ /* 0x000fe20000400000 */
[----:B------:R-:W-:Y:S01]  /*7370*/  F2FP.TF32.F32.PACK_B R4, R4 ;  /* 0x00000004ff04723e */ /* 0x000fe200024050ff */
[C---:B------:R-:W-:Y:S01]  /*7380*/  FFMA R8, R27.reuse, R33, R8 ;  /* 0x000000211b087223 */ /* 0x040fe20000000008 */
[----:B------:R-:W-:Y:S01]  /*7390*/  F2FP.TF32.F32.PACK_B R5, R5 ;  /* 0x00000005ff05723e */ /* 0x000fe200024050ff */
[C---:B------:R-:W-:Y:S01]  /*73a0*/  FFMA R9, R27.reuse, R26, R9 ;  /* 0x0000001a1b097223 */ /* 0x040fe20000000009 */
[----:B------:R-:W-:Y:S01]  /*73b0*/  F2FP.TF32.F32.PACK_B R6, R6 ;  /* 0x00000006ff06723e */ /* 0x000fe200024050ff */
[C---:B------:R-:W-:Y:S01]  /*73c0*/  FFMA R10, R27.reuse, R21, R10 ;  /* 0x000000151b0a7223 */ /* 0x040fe2000000000a */
[----:B------:R-:W-:Y:S01]  /*73d0*/  F2FP.TF32.F32.PACK_B R7, R7 ;  /* 0x00000007ff07723e */ /* 0x000fe200024050ff */
[----:B------:R-:W-:Y:S01]  /*73e0*/  FFMA R11, R27, R20, R15 ;  /* 0x000000141b0b7223 */ /* 0x000fe2000000000f */
[----:B------:R-:W-:Y:S01]  /*73f0*/  LOP3.LUT R33, R36, 0xffffe000, RZ, 0xc0, !PT ;  /* 0xffffe00024217812 */ /* 0x000fe200078ec0ff */
[C---:B------:R-:W-:Y:S01]  /*7400*/  FMUL R12, R24.reuse, R16 ;  /* 0x00000010180c7220 */ /* 0x040fe20000400000 */
[----:B------:R-:W-:Y:S01]  /*7410*/  LOP3.LUT R26, R37, 0xffffe000, RZ, 0xc0, !PT ;  /* 0xffffe000251a7812 */ /* 0x000fe200078ec0ff */
[----:B------:R1:W-:Y:S01]  /*7420*/  STS.128 [R35+0x10], R4 ;  /* 0x0000100423007388 */ /* 0x0003e20000000c00 */
        /* <DEDUP_REMOVED lines=13> */
[----:B------:R-:W-:Y:S02]  /*7500*/  F2FP.TF32.F32.PACK_B R12, R12 ;  /* 0x0000000cff0c723e */ /* 0x000fe400024050ff */
[----:B------:R-:W-:Y:S01]  /*7510*/  F2FP.TF32.F32.PACK_B R13, R13 ;  /* 0x0000000dff0d723e */ /* 0x000fe200024050ff */
[----:B------:R1:W-:Y:S01]  /*7520*/  STS.128 [R34+0x20], R8 ;  /* 0x0000200822007388 */ /* 0x0003e20000000c00 */
[----:B------:R-:W-:Y:S02]  /*7530*/  F2FP.TF32.F32.PACK_B R14, R14 ;  /* 0x0000000eff0e723e */ /* 0x000fe400024050ff */
[----:B------:R-:W-:Y:S05]  /*7540*/  F2FP.TF32.F32.PACK_B R15, R15 ;  /* 0x0000000fff0f723e */ /* 0x000fea00024050ff */
[----:B------:R1:W-:Y:S01]  /*7550*/  STS.128 [R32+0x10], R12 ;  /* 0x0000100c20007388 */ /* 0x0003e20000000c00 */
[----:B------:R-:W-:Y:S01]  /*7560*/  @!PT LDS RZ, [RZ] ;  /* 0x00000000fffff984 */ /* 0x000fe20000000800 */
[----:B------:R-:W-:Y:S01]  /*7570*/  @!PT LDS RZ, [RZ] ;  /* 0x00000000fffff984 */ /* 0x000fe20000000800 */
[----:B------:R-:W-:Y:S01]  /*7580*/  @!PT LDS RZ, [RZ] ;  /* 0x00000000fffff984 */ /* 0x000fe20000000800 */
[----:B------:R-:W-:Y:S01]  /*7590*/  @!PT LDS RZ, [RZ] ;  /* 0x00000000fffff984 */ /* 0x000fe20000000800 */
[----:B------:R3:W-:Y:S07]  /*75a0*/  MEMBAR.ALL.CTA ;  /* 0x0000000000007992 */ /* 0x0007ee0000008000 */
[----:B---3--:R-:W3:Y:S02]  /*75b0*/  FENCE.VIEW.ASYNC.S ;  /* 0x00000000000073c6 */ /* 0x008ee40000000000 */
[----:B---3--:R-:W-:Y:S06]  /*75c0*/  BAR.SYNC.DEFER_BLOCKING 0x1, 0x80 ;  /* 0x0042000000007b1d */ /* 0x008fec0000010000 */
[----:B------:R-:W-:Y:S05]  /*75d0*/  @P0 BRA `(.L_x_119) ;  /* 0x0000000000380947 */ /* 0x000fea0003800000 */
[----:B------:R-:W3:Y:S01]  /*75e0*/  LDCU.64 UR6, c[0x0][0x348] ;  /* 0x00006900ff0677ac */ /* 0x000ee20008000a00 */
[----:B------:R-:W-:Y:S01]  /*75f0*/  R2UR UR5, R78 ;  /* 0x000000004e0572ca */ /* 0x000fe200000e0000 */
[----:B------:R-:W-:Y:S01]  /*7600*/  UMOV UR47, UR36 ;  /* 0x00000024002f7c82 */ /* 0x000fe20008000000 */
[----:B------:R-:W-:Y:S01]  /*7610*/  UIADD3 UR9, UPT, UPT, UR45, 0x20, URZ ;  /* 0x000000202d097890 */ /* 0x000fe2000fffe0ff */
[----:B------:R-:W-:Y:S01]  /*7620*/  UMOV UR10, UR46 ;  /* 0x0000002e000a7c82 */ /* 0x000fe20008000000 */
[----:B------:R-:W-:Y:S09]  /*7630*/  UMOV UR11, UR36 ;  /* 0x00000024000b7c82 */ /* 0x000ff20008000000 */
[----:B------:R-:W-:Y:S02]  /*7640*/  UIADD3 UR5, UPT, UPT, UR49, UR5, URZ ;  /* 0x0000000531057290 */ /* 0x000fe4000fffe0ff */
[----:B---3--:R-:W-:Y:S02]  /*7650*/  UIADD3 UR4, UP0, UPT, UR6, 0x680, URZ ;  /* 0x0000068006047890 */ /* 0x008fe4000ff1e0ff */
[----:B------:R-:W-:Y:S02]  /*7660*/  UIADD3 UR44, UPT, UPT, UR5, 0x200, URZ ;  /* 0x00000200052c7890 */ /* 0x000fe4000fffe0ff */
[----:B------:R-:W-:Y:S02]  /*7670*/  UIADD3 UR8, UPT, UPT, UR5, 0x1200, URZ ;  /* 0x0000120005087890 */ /* 0x000fe4000fffe0ff */
[----:B------:R-:W-:Y:S09]  /*7680*/  UIADD3.X UR5, UPT, UPT, URZ, UR7, URZ, UP0, !UPT ;  /* 0x00000007ff057290 */ /* 0x000ff200087fe4ff */
[----:B------:R3:W-:Y:S01]  /*7690*/  UTMASTG.3D [UR44], [UR4] ;  /* 0x0000002c040073b5 */ /* 0x0007e20008010000 */
[----:B------:R3:W-:Y:S02]  /*76a0*/  UTMASTG.3D [UR8], [UR4] ;  /* 0x00000008040073b5 */ /* 0x0007e40008010000 */
[----:B---3--:R0:W-:Y:S02]  /*76b0*/  UTMACMDFLUSH ;  /* 0x00000000000079b7 */ /* 0x0081e40000000000 */
.L_x_119:
[----:B------:R-:W-:Y:S05]  /*76c0*/  BSYNC.RECONVERGENT B0 ;  /* 0x0000000000007941 */ /* 0x000fea0003800200 */
.L_x_118:
[----:B------:R-:W-:Y:S01]  /*76d0*/  UIADD3 UR44, UPT, UPT, UR48, 0x1, URZ ;  /* 0x00000001302c7890 */ /* 0x000fe2000fffe0ff */
[----:B------:R-:W-:Y:S03]  /*76e0*/  BSSY.RECONVERGENT B0, `(.L_x_120) ;  /* 0x0000005000007945 */ /* 0x000fe60003800200 */
[----:B------:R-:W-:Y:S04]  /*76f0*/  UISETP.NE.AND UP0, UPT, UR44, 0x3, UPT ;  /* 0x000000032c00788c */ /* 0x000fe8000bf05270 */
[----:B------:R-:W-:Y:S01]  /*7700*/  USEL UR47, UR44, URZ, UP0 ;  /* 0x000000ff2c2f7287 */ /* 0x000fe20008000000 */
[----:B------:R-:W-:Y:S11]  /*7710*/  @P0 BRA `(.L_x_121) ;  /* 0x0000000000040947 */ /* 0x000ff60003800000 */
[----:B------:R-:W-:Y:S04]  /*7720*/  DEPBAR.LE SB0, 0x1 ;  /* 0x000080400000791a */ /* 0x000fe80000000000 */
.L_x_121:
[----:B------:R-:W-:Y:S05]  /*7730*/  BSYNC.RECONVERGENT B0 ;  /* 0x0000000000007941 */ /* 0x000fea0003800200 */
.L_x_120:
[----:B------:R-:W-:Y:S01]  /*7740*/  BAR.SYNC.DEFER_BLOCKING 0x1, 0x80 ;  /* 0x0042000000007b1d */ /* 0x000fe20000010000 */
[----:B------:R-:W-:Y:S01]  /*7750*/  ISETP.NE.AND P1, PT, R73, RZ, PT ;  /* 0x000000ff4900720c */ /* 0x000fe20003f25270 */
[----:B------:R-:W-:Y:S01]  /*7760*/  UISETP.NE.AND UP0, UPT, UR51, URZ, UPT ;  /* 0x000000ff3300728c */ /* 0x000fe2000bf05270 */
[----:B------:R-:W-:Y:S11]  /*7770*/  LEA R2, R79, UR49, 0x3 ;  /* 0x000000314f027c11 */ /* 0x000ff6000f8e18ff */
[----:B------:R-:W-:Y:S01]  /*7780*/  @P1 SHF.L.U32 R3, R81, 0x1f, RZ ;  /* 0x0000001f51031819 */ /* 0x000fe200000006ff */
[----:B------:R-:W-:Y:S06]  /*7790*/  BRA.U !UP0, `(.L_x_122) ;  /* 0x0000000108247547 */ /* 0x000fec000b800000 */
[----:B-1----:R-:W-:Y:S01]  /*77a0*/  IMAD.U32 R5, RZ, RZ, UR50 ;  /* 0x00000032ff057e24 */ /* 0x002fe2000f8e00ff */
[----:B------:R-:W-:Y:S01]  /*77b0*/  MOV R0, UR53 ;  /* 0x0000003500007c02 */ /* 0x000fe20008000f00 */
[----:B------:R-:W-:Y:S03]  /*77c0*/  UIADD3 UR4, UPT, UPT, UR50, 0x1, URZ ;  /* 0x0000000132047890 */ /* 0x000fe6000fffe0ff */
[----:B------:R-:W-:Y:S01]  /*77d0*/  @P1 LEA R5, R5, UR49, 0x3 ;  /* 0x0000003105051c11 */ /* 0x000fe2000f8e18ff */
[----:B------:R-:W-:Y:S04]  /*77e0*/  UISETP.NE.AND UP0, UPT, UR4, 0x3, UPT ;  /* 0x000000030400788c */ /* 0x000fe8000bf05270 */
[----:B------:R-:W-:Y:S01]  /*77f0*/  @P1 VIADD R5, R5, 0x98 ;  /* 0x0000009805051836 */ /* 0x000fe20000000000 */
[----:B------:R-:W-:Y:S04]  /*7800*/  USEL UR50, UR4, URZ, UP0 ;  /* 0x000000ff04327287 */ /* 0x000fe80008000000 */
[----:B------:R-:W-:Y:S04]  /*7810*/  @P1 PRMT R0, R0, 0x654, R5 ;  /* 0x0000065400001816 */ /* 0x000fe80000000005 */
[----:B------:R3:W-:Y:S04]  /*7820*/  @P1 SYNCS.ARRIVE.TRANS64.RED.A1T0 RZ, [R0+URZ], RZ ;  /* 0x000000ff00ff19a7 */ /* 0x0007e800081004ff */
.L_x_122:
[----:B------:R-:W4:Y:S01]  /*7830*/  @P1 SYNCS.PHASECHK.TRANS64.TRYWAIT P0, [R2+URZ+0x80], R3 ;  /* 0x00008003020015a7 */ /* 0x000f2200080011ff */
[----:B------:R-:W-:Y:S01]  /*7840*/  BSSY B1, `(.L_x_123) ;  /* 0x0000015000017945 */ /* 0x000fe20003800000 */
[----:B----4-:R-:W-:Y:S03]  /*7850*/  @P1 SEL R80, RZ, 0x1, !P0 ;  /* 0x00000001ff501807 */ /* 0x010fe60004000000 */
[----:B------:R-:W-:Y:S05]  /*7860*/  @!P1 BRA `(.L_x_124) ;  /* 0x0000000000489947 */ /* 0x000fea0003800000 */
[----:B------:R-:W-:Y:S01]  /*7870*/  ISETP.NE.AND P1, PT, R82, RZ, PT ;  /* 0x000000ff5200720c */ /* 0x000fe20003f25270 */
[----:B------:R-:W-:Y:S01]  /*7880*/  BSSY B0, `(.L_x_125) ;  /* 0x000000a000007945 */ /* 0x000fe20003800000 */
[----:B------:R-:W-:Y:S11]  /*7890*/  ISETP.NE.AND P0, PT, R80, RZ, PT ;  /* 0x000000ff5000720c */ /* 0x000ff60003f05270 */
[----:B------:R-:W-:Y:S04]  /*78a0*/  @P1 IMAD R79, R79, 0x2000, R68 ;  /* 0x000020004f4f1824 */ /* 0x000fe800078e0244 */
[----:B-1----:R-:W-:Y:S01]  /*78b0*/  @P1 IMAD.IADD R4, R76, 0x1, R79 ;  /* 0x000000014c041824 */ /* 0x002fe200078e024f */
[----:B------:R-:W-:Y:S03]  /*78c0*/  @P1 IADD3 R3, PT, PT, R75, R79, RZ ;  /* 0x0000004f4b031210 */ /* 0x000fe60007ffe0ff */
[----:B---3--:R-:W-:Y:S01]  /*78d0*/  @P1 IMAD.IADD R0, R67, 0x1, R4 ;  /* 0x0000000143001824 */ /* 0x008fe200078e0204 */
[----:B------:R-:W-:Y:S06]  /*78e0*/  @P0 BRA `(.L_x_126) ;  /* 0x00000000000c0947 */ /* 0x000fec0003800000 */
[----:B------:R-:W-:Y:S04]  /*78f0*/  SHF.L.U32 R81, R81, 0x1f, RZ ;  /* 0x0000001f51517819 */ /* 0x000fe800000006ff */
[----:B------:R-:W1:Y:S02]  /*7900*/  SYNCS.PHASECHK.TRANS64.TRYWAIT P0, [R2+URZ+0x80], R81 ;  /* 0x00008051020075a7 */ /* 0x000e6400080011ff */
[----:B-1----:R-:W-:Y:S05]  /*7910*/  @!P0 BRA `(.L_x_127) ;  /* 0x0000001800408947 */ /* 0x002fea0003800000 */
.L_x_126:
[----:B------:R-:W-:Y:S05]  /*7920*/  BSYNC B0 ;  /* 0x0000000000007941 */ /* 0x000fea0003800000 */
.L_x_125:
[----:B------:R-:W-:Y:S11]  /*7930*/  ISETP.NE.AND P0, PT, R82, RZ, PT ;  /* 0x000000ff5200720c */ /* 0x000ff60003f05270 */
[----:B------:R-:W-:Y:S02]  /*7940*/  @!UPT UIADD3 URZ, UPT, UPT, URZ, URZ, URZ ;  /* 0x000000fffffff290 */ /* 0x000fe4000fffe0ff */
[----:B------:R4:W3:Y:S04]  /*7950*/  @P0 LDS.128 R48, [R79] ;  /* 0x000000004f300984 */ /* 0x0008e80000000c00 */
[----:B------:R4:W1:Y:S04]  /*7960*/  @P0 LDS.128 R40, [R3+0x20] ;  /* 0x0000200003280984 */ /* 0x0008680000000c00 */
[----:B------:R4:W1:Y:S04]  /*7970*/  @P0 LDS.128 R44, [R4+0x10] ;  /* 0x00001000042c0984 */ /* 0x0008680000000c00 */
[----:B------:R4:W1:Y:S02]  /*7980*/  @P0 LDS.128 R36, [R0+0x10] ;  /* 0x0000100000240984 */ /* 0x0008640000000c00 */
.L_x_124:
[----:B------:R-:W-:Y:S05]  /*7990*/  BSYNC B1 ;  /* 0x0000000000017941 */ /* 0x000fea0003800000 */
.L_x_123:
[----:B---34-:R-:W-:Y:S05]  /*79a0*/  VIADD R0, R25, 0x10 ;  /* 0x0000001019007836 */ /* 0x018fea0000000000 */
[----:B------:R-:W-:Y:S04]  /*79b0*/  SHF.R.U32.HI R0, RZ, 0x15, R0 ;  /* 0x00000015ff007819 */ /* 0x000fe80000011600 */
[----:B------:R-:W-:Y:S11]  /*79c0*/  LOP3.LUT P0, RZ, R0, 0x3, R57, 0x48, !PT ;  /* 0x0000000300ff7812 */ /* 0x000ff60007804839 */
[----:B------:R-:W-:Y:S02]  /*79d0*/  @!UPT UIADD3 URZ, UPT, UPT, URZ, URZ, URZ ;  /* 0x000000fffffff290 */ /* 0x000fe4000fffe0ff */
[----:B------:R-:W-:Y:S05]  /*79e0*/  @!P0 BRA `(.L_x_128) ;  /* 0x0000000000408947 */ /* 0x000fea0003800000 */
[----:B------:R-:W3:Y:S01]  /*79f0*/  LDCU.64 UR8, c[0x4][0x70] ;  /* 0x01000e00ff0877ac */ /* 0x000ee20008000a00 */
[----:B------:R-:W-:Y:S01]  /*7a00*/  MOV R3, 0x0 ;  /* 0x0000000000037802 */ /* 0x000fe20000000f00 */
[----:B-1----:R-:W-:Y:S02]  /*7a10*/  HFMA2 R12, -RZ, RZ, 0, 5.9604644775390625e-08 ;  /* 0x00000001ff0c7431 */ /* 0x002fe400000001ff */
[----:B------:R-:W-:Y:S02]  /*7a20*/  IMAD.MOV.U32 R8, RZ, RZ, 0x192 ;  /* 0x00000192ff087424 */ /* 0x000fe400078e00ff */
[----:B------:R-:W-:Y:S01]  /*7a30*/  IMAD.MOV.U32 R13, RZ, RZ, RZ ;  /* 0x000000ffff0d7224 */ /* 0x000fe200078e00ff */
[----:B------:R-:W1:Y:S01]  /*7a40*/  LDCU.64 UR6, c[0x4][0x78] ;  /* 0x01000f00ff0677ac */ /* 0x000e620008000a00 */
[----:B------:R-:W4:Y:S01]  /*7a50*/  LDC.64 R2, c[0x4][R3] ;  /* 0x0100000003027b82 */ /* 0x000f220000000a00 */
[----:B------:R-:W5:Y:S01]  /*7a60*/  LDCU.64 UR4, c[0x4][0x10] ;  /* 0x01000200ff0477ac */ /* 0x000f620008000a00 */
[----:B---3--:R-:W-:Y:S01]  /*7a70*/  MOV R5, UR9 ;  /* 0x0000000900057c02 */ /* 0x008fe20008000f00 */
[----:B------:R-:W-:Y:S01]  /*7a80*/  IMAD.U32 R4, RZ, RZ, UR8 ;  /* 0x00000008ff047e24 */ /* 0x000fe2000f8e00ff */
[----:B-1----:R-:W-:Y:S01]  /*7a90*/  MOV R7, UR7 ;  /* 0x0000000700077c02 */ /* 0x002fe20008000f00 */
[----:B------:R-:W-:Y:S01]  /*7aa0*/  IMAD.U32 R6, RZ, RZ, UR6 ;  /* 0x00000006ff067e24 */ /* 0x000fe2000f8e00ff */
[----:B-----5:R-:W-:Y:S01]  /*7ab0*/  MOV R11, UR5 ;  /* 0x00000005000b7c02 */ /* 0x020fe20008000f00 */
[----:B------:R-:W-:Y:S02]  /*7ac0*/  IMAD.U32 R10, RZ, RZ, UR4 ;  /* 0x00000004ff0a7e24 */ /* 0x000fe4000f8e00ff */
[----:B------:R-:W-:Y:S07]  /*7ad0*/  LEPC R20, `(.L_x_128) ;  /* 0x000000001014794e */ /* 0x000fee0000000000 */
[----:B--2-4-:R-:W-:Y:S05]  /*7ae0*/  CALL.ABS.NOINC R2 ;  /* 0x0000000002007343 */ /* 0x014fea0003c00000 */
.L_x_128:
[----:B------:R-:W-:Y:S01]  /*7af0*/  ISETP.NE.AND P0, PT, R69, RZ, PT ;  /* 0x000000ff4500720c */ /* 0x000fe20003f05270 */
[----:B------:R-:W-:Y:S05]  /*7b00*/  WARPSYNC.ALL ;  /* 0x0000000000007948 */ /* 0x000fea0003800000 */
[----:B------:R-:W-:Y:S01]  /*7b10*/  R2UR UR4, R25 ;  /* 0x00000000190472ca */ /* 0x000fe200000e0000 */
[----:B------:R-:W-:Y:S01]  /*7b20*/  USHF.L.U32 UR6, UR47, 0xd, URZ ;  /* 0x0000000d2f067899 */ /* 0x000fe200080006ff */
[----:B------:R-:W-:Y:S01]  /*7b30*/  LOP3.LUT R0, R48, 0xffffe000, RZ, 0xc0, !PT ;  /* 0xffffe00030007812 */ /* 0x000fe200078ec0ff */
[----:B------:R-:W-:Y:S01]  /*7b40*/  BSSY.RECONVERGENT B0, `(.L_x_129) ;  /* 0x0000064000007945 */ /* 0x000fe20003800200 */
[----:B-1----:R-:W-:Y:S02]  /*7b50*/  LOP3.LUT R2, R49, 0xffffe000, RZ, 0xc0, !PT ;  /* 0xffffe00031027812 */ /* 0x002fe400078ec0ff */
[----:B------:R-:W-:Y:S01]  /*7b60*/  LOP3.LUT R3, R50, 0xffffe000, RZ, 0xc0, !PT ;  /* 0xffffe00032037812 */ /* 0x000fe200078ec0ff */
[----:B--2---:R-:W-:Y:S01]  /*7b70*/  VIADD R77, R68, UR6 ;  /* 0x00000006444d7c36 */ /* 0x004fe20008000000 */
[----:B------:R-:W-:Y:S02]  /*7b80*/  LOP3.LUT R20, R51, 0xffffe000, RZ, 0xc0, !PT ;  /* 0xffffe00033147812 */ /* 0x000fe400078ec0ff */
[----:B------:R-:W-:Y:S01]  /*7b90*/  LOP3.LUT R21, R44, 0xffffe000, RZ, 0xc0, !PT ;  /* 0xffffe0002c157812 */ /* 0x000fe200078ec0ff */
[----:B------:R-:W-:Y:S01]  /*7ba0*/  IMAD.IADD R75, R75, 0x1, R77 ;  /* 0x000000014b4b7824 */ /* 0x000fe200078e024d */
[----:B------:R-:W-:Y:S01]  /*7bb0*/  LOP3.LUT R26, R45, 0xffffe000, RZ, 0xc0, !PT ;  /* 0xffffe0002d1a7812 */ /* 0x000fe200078ec0ff */
[----:B------:R-:W1:Y:S01]  /*7bc0*/  LDTM.x16 R4, tmem[UR4+0x10] ;  /* 0x00001004000479ee */ /* 0x000e620008240000 */
[----:B------:R-:W-:Y:S01]  /*7bd0*/  LOP3.LUT R29, R46, 0xffffe000, RZ, 0xc0, !PT ;  /* 0xffffe0002e1d7812 */ /* 0x000fe200078ec0ff */
[----:B------:R-:W-:Y:S01]  /*7be0*/  NOP ;  /* 0x0000000000007918 */ /* 0x000fe20000000000 */
[----:B------:R-:W-:Y:S02]  /*7bf0*/  IADD3 R74, PT, PT, R74, 0x100, RZ ;  /* 0x000001004a4a7810 */ /* 0x000fe40007ffe0ff */
[----:B------:R-:W-:Y:S02]  /*7c00*/  LOP3.LUT R28, R47, 0xffffe000, RZ, 0xc0, !PT ;  /* 0xffffe0002f1c7812 */ /* 0x000fe400078ec0ff */
[----:B------:R-:W-:Y:S02]  /*7c10*/  IADD3 R76, PT, PT, R76, R77, RZ ;  /* 0x0000004d4c4c7210 */ /* 0x000fe40007ffe0ff */
[----:B------:R-:W-:Y:S02]  /*7c20*/  LOP3.LUT R77, R74, 0xfefffff8, RZ, 0xc0, !PT ;  /* 0xfefffff84a4d7812 */ /* 0x000fe400078ec0ff */
[----:B------:R-:W-:Y:S01]  /*7c30*/  LOP3.LUT R31, R40, 0xffffe000, RZ, 0xc0, !PT ;  /* 0xffffe000281f7812 */ /* 0x000fe200078ec0ff */
[----:B------:R-:W-:Y:S01]  /*7c40*/  IMAD.IADD R74, R67, 0x1, R76 ;  /* 0x00000001434a7824 */ /* 0x000fe200078e024c */
[----:B------:R-:W-:Y:S01]  /*7c50*/  LOP3.LUT R30, R41, 0xffffe000, RZ, 0xc0, !PT ;  /* 0xffffe000291e7812 */ /* 0x000fe200078ec0ff */
[----:B-1----:R1:W-:Y:S01]  /*7c60*/  SYNCS.ARRIVE.TRANS64.RED.A1T0 RZ, [R77+URZ], RZ ;  /* 0x000000ff4dff79a7 */ /* 0x0023e200081004ff */
[----:B------:R-:W-:Y:S02]  /*7c70*/  LOP3.LUT R33, R42, 0xffffe000, RZ, 0xc0, !PT ;  /* 0xffffe0002a217812 */ /* 0x000fe400078ec0ff */
[----:B------:R-:W-:Y:S02]  /*7c80*/  LOP3.LUT R32, R43, 0xffffe000, RZ, 0xc0, !PT ;  /* 0xffffe0002b207812 */ /* 0x000fe400078ec0ff */
[----:B------:R-:W-:Y:S02]  /*7c90*/  LOP3.LUT R35, R36, 0xffffe000, RZ, 0xc0, !PT ;  /* 0xffffe00024237812 */ /* 0x000fe400078ec0ff */
[----:B------:R-:W-:Y:S02]  /*7ca0*/  LOP3.LUT R34, R37, 0xffffe000, RZ, 0xc0, !PT ;  /* 0xffffe00025227812 */ /* 0x000fe400078ec0ff */
[----:B------:R-:W-:Y:S01]  /*7cb0*/  LOP3.LUT R37, R38, 0xffffe000, RZ, 0xc0, !PT ;  /* 0xffffe00026257812 */ /* 0x000fe200078ec0ff */
[C---:B------:R-:W-:Y:S01]  /*7cc0*/  FMUL R4, R24.reuse, R4 ;  /* 0x0000000418047220 */ /* 0x040fe20000400000 */
[C---:B------:R-:W-:Y:S01]  /*7cd0*/  FMUL R5, R24.reuse, R5 ;  /* 0x0000000518057220 */ /* 0x040fe20000400000 */
[C---:B------:R-:W-:Y:S01]  /*7ce0*/  FMUL R6, R24.reuse, R6 ;  /* 0x0000000618067220 */ /* 0x040fe20000400000 */
[C---:B------:R-:W-:Y:S01]  /*7cf0*/  FMUL R7, R24.reuse, R7 ;  /* 0x0000000718077220 */ /* 0x040fe20000400000 */
[C---:B------:R-:W-:Y:S01]  /*7d00*/  FFMA R4, R27.reuse, R0, R4 ;  /* 0x000000001b047223 */ /* 0x040fe20000000004 */
[C---:B------:R-:W-:Y:S01]  /*7d10*/  FFMA R5, R27.reuse, R2, R5 ;  /* 0x000000021b057223 */ /* 0x040fe20000000005 */
[C---:B------:R-:W-:Y:S01]  /*7d20*/  FFMA R6, R27.reuse, R3, R6 ;  /* 0x000000031b067223 */ /* 0x040fe20000000006 */
[C---:B------:R-:W-:Y:S01]  /*7d30*/  FFMA R7, R27.reuse, R20, R7 ;  /* 0x000000141b077223 */ /* 0x040fe20000000007 */
[C---:B------:R-:W-:Y:S01]  /*7d40*/  FMUL R8, R24.reuse, R8 ;  /* 0x0000000818087220 */ /* 0x040fe20000400000 */
[C---:B------:R-:W-:Y:S01]  /*7d50*/  FMUL R9, R24.reuse, R9 ;  /* 0x0000000918097220 */ /* 0x040fe20000400000 */
[C---:B------:R-:W-:Y:S01]  /*7d60*/  FMUL R10, R24.reuse, R10 ;  /* 0x0000000a180a7220 */ /* 0x040fe20000400000 */
[C---:B------:R-:W-:Y:S01]  /*7d70*/  FMUL R11, R24.reuse, R11 ;  /* 0x0000000b180b7220 */ /* 0x040fe20000400000 */
[----:B------:R-:W-:Y:S01]  /*7d80*/  F2FP.TF32.F32.PACK_B R4, R4 ;  /* 0x00000004ff04723e */ /* 0x000fe200024050ff */
[C---:B------:R-:W-:Y:S01]  /*7d90*/  FFMA R8, R27.reuse, R21, R8 ;  /* 0x000000151b087223 */ /* 0x040fe20000000008 */
[----:B------:R-:W-:Y:S01]  /*7da0*/  F2FP.TF32.F32.PACK_B R5, R5 ;  /* 0x00000005ff05723e */ /* 0x000fe200024050ff */
[C---:B------:R-:W-:Y:S01]  /*7db0*/  FFMA R9, R27.reuse, R26, R9 ;  /* 0x0000001a1b097223 */ /* 0x040fe20000000009 */
[----:B------:R-:W-:Y:S01]  /*7dc0*/  F2FP.TF32.F32.PACK_B R6, R6 ;  /* 0x00000006ff06723e */ /* 0x000fe200024050ff */
[C---:B------:R-:W-:Y:S01]  /*7dd0*/  FFMA R10, R27.reuse, R29, R10 ;  /* 0x0000001d1b0a7223 */ /* 0x040fe2000000000a */
[----:B------:R-:W-:Y:S01]  /*7de0*/  F2FP.TF32.F32.PACK_B R7, R7 ;  /* 0x00000007ff07723e */ /* 0x000fe200024050ff */
[C---:B------:R-:W-:Y:S01]  /*7df0*/  FFMA R11, R27.reuse, R28, R11 ;  /* 0x0000001c1b0b7223 */ /* 0x040fe2000000000b */
[C---:B------:R-:W-:Y:S01]  /*7e00*/  FMUL R12, R24.reuse, R12 ;  /* 0x0000000c180c7220 */ /* 0x040fe20000400000 */
[----:B------:R-:W-:Y:S01]  /*7e10*/  F2FP.TF32.F32.PACK_B R8, R8 ;  /* 0x00000008ff08723e */ /* 0x000fe200024050ff */
[C---:B------:R-:W-:Y:S01]  /*7e20*/  FMUL R13, R24.reuse, R13 ;  /* 0x0000000d180d7220 */ /* 0x040fe20000400000 */
[----:B------:R1:W-:Y:S01]  /*7e30*/  STS.128 [R68+UR6], R4 ;  /* 0x0000000444007988 */ /* 0x0003e20008000c06 */
        /* <DEDUP_REMOVED lines=8> */
[----:B------:R-:W-:Y:S01]  /*7ec0*/  FFMA R15, R27, R32, R15 ;  /* 0x000000201b0f7223 */ /* 0x000fe2000000000f */
[C---:B------:R-:W-:Y:S01]  /*7ed0*/  FMUL R16, R24.reuse, R16 ;  /* 0x0000001018107220 */ /* 0x040fe20000400000 */
[----:B------:R-:W-:Y:S01]  /*7ee0*/  F2FP.TF32.F32.PACK_B R12, R12 ;  /* 0x0000000cff0c723e */ /* 0x000fe200024050ff */
[----:B------:R1:W-:Y:S01]  /*7ef0*/  STS.128 [R76+0x10], R8 ;  /* 0x000010084c007388 */ /* 0x0003e20000000c00 */
[C---:B------:R-:W-:Y:S01]  /*7f00*/  FMUL R17, R24.reuse, R17 ;  /* 0x0000001118117220 */ /* 0x040fe20000400000 */
[----:B------:R-:W-:Y:S01]  /*7f10*/  LOP3.LUT R36, R39, 0xffffe000, RZ, 0xc0, !PT ;  /* 0xffffe00027247812 */ /* 0x000fe200078ec0ff */
[C---:B------:R-:W-:Y:S01]  /*7f20*/  FMUL R18, R24.reuse, R18 ;  /* 0x0000001218127220 */ /* 0x040fe20000400000 */
[----:B------:R-:W-:Y:S01]  /*7f30*/  FMUL R19, R24, R19 ;  /* 0x0000001318137220 */ /* 0x000fe20000400000 */
[----:B------:R-:W-:Y:S01]  /*7f40*/  F2FP.TF32.F32.PACK_B R13, R13 ;  /* 0x0000000dff0d723e */ /* 0x000fe200024050ff */
[C---:B------:R-:W-:Y:S01]  /*7f50*/  FFMA R16, R27.reuse, R35, R16 ;  /* 0x000000231b107223 */ /* 0x040fe20000000010 */
[----:B------:R-:W-:Y:S01]  /*7f60*/  F2FP.TF32.F32.PACK_B R14, R14 ;  /* 0x0000000eff0e723e */ /* 0x000fe200024050ff */
[C---:B------:R-:W-:Y:S01]  /*7f70*/  FFMA R17, R27.reuse, R34, R17 ;  /* 0x000000221b117223 */ /* 0x040fe20000000011 */
[----:B------:R-:W-:Y:S01]  /*7f80*/  F2FP.TF32.F32.PACK_B R15, R15 ;  /* 0x0000000fff0f723e */ /* 0x000fe200024050ff */
[C---:B------:R-:W-:Y:S01]  /*7f90*/  FFMA R18, R27.reuse, R37, R18 ;  /* 0x000000251b127223 */ /* 0x040fe20000000012 */
[----:B------:R-:W-:Y:S01]  /*7fa0*/  FFMA R19, R27, R36, R19 ;  /* 0x000000241b137223 */ /* 0x000fe20000000013 */
[----:B------:R-:W-:Y:S02]  /*7fb0*/  F2FP.TF32.F32.PACK_B R16, R16 ;  /* 0x00000010ff10723e */ /* 0x000fe400024050ff */
[----:B------:R1:W-:Y:S01]  /*7fc0*/  STS.128 [R75+0x20], R12 ;  /* 0x0000200c4b007388 */ /* 0x0003e20000000c00 */
[----:B------:R-:W-:Y:S02]  /*7fd0*/  F2FP.TF32.F32.PACK_B R17, R17 ;  /* 0x00000011ff11723e */ /* 0x000fe400024050ff */
        /* <DEDUP_REMOVED lines=8> */
[----:B--2---:R-:W2:Y:S02]  /*8060*/  FENCE.VIEW.ASYNC.S ;  /* 0x00000000000073c6 */ /* 0x004ea40000000000 */
[----:B--2---:R-:W-:Y:S06]  /*8070*/  BAR.SYNC.DEFER_BLOCKING 0x1, 0x80 ;  /* 0x0042000000007b1d */ /* 0x004fec0000010000 */
[----:B------:R-:W-:Y:S05]  /*8080*/  @P0 BRA `(.L_x_130) ;  /* 0x00000000003c0947 */ /* 0x000fea0003800000 */
[----:B------:R-:W2:Y:S01]  /*8090*/  LDCU.64 UR10, c[0x0][0x348] ;  /* 0x00006900ff0a77ac */ /* 0x000ea20008000a00 */
[----:B------:R-:W-:Y:S02]  /*80a0*/  UIADD3 UR5, UPT, UPT, UR49, UR6, URZ ;  /* 0x0000000631057290 */ /* 0x000fe4000fffe0ff */
[----:B------:R-:W-:Y:S02]  /*80b0*/  UIADD3 UR13, UPT, UPT, UR45, 0x10, URZ ;  /* 0x000000102d0d7890 */ /* 0x000fe4000fffe0ff */
[----:B------:R-:W-:Y:S02]  /*80c0*/  UIADD3 UR12, UPT, UPT, UR5, 0x200, URZ ;  /* 0x00000200050c7890 */ /* 0x000fe4000fffe0ff */
[----:B------:R-:W-:Y:S01]  /*80d0*/  UIADD3 UR8, UPT, UPT, UR5, 0x1200, URZ ;  /* 0x0000120005087890 */ /* 0x000fe2000fffe0ff */
[----:B------:R-:W-:Y:S01]  /*80e0*/  UMOV UR14, UR46 ;  /* 0x0000002e000e7c82 */ /* 0x000fe20008000000 */
[----:B------:R-:W-:Y:S01]  /*80f0*/  UMOV UR15, UR36 ;  /* 0x00000024000f7c82 */ /* 0x000fe20008000000 */
[----:B------:R-:W-:Y:S02]  /*8100*/  UIADD3 UR9, UPT, UPT, UR45, 0x30, URZ ;  /* 0x000000302d097890 */ /* 0x000fe4000fffe0ff */
[----:B--2---:R-:W-:Y:S03]  /*8110*/  UIADD3 UR4, UP0, UPT, UR10, 0x680, URZ ;  /* 0x000006800a047890 */ /* 0x004fe6000ff1e0ff */
[----:B------:R-:W-:Y:S01]  /*8120*/  UMOV UR10, UR46 ;  /* 0x0000002e000a7c82 */ /* 0x000fe20008000000 */
[----:B------:R-:W-:Y:S03]  /*8130*/  UIADD3.X UR5, UPT, UPT, URZ, UR11, URZ, UP0, !UPT ;  /* 0x0000000bff057290 */ /* 0x000fe600087fe4ff */
[----:B------:R-:W-:Y:S06]  /*8140*/  UMOV UR11, UR36 ;  /* 0x00000024000b7c82 */ /* 0x000fec0008000000 */
[----:B------:R2:W-:Y:S01]  /*8150*/  UTMASTG.3D [UR12], [UR4] ;  /* 0x0000000c040073b5 */ /* 0x0005e20008010000 */
[----:B------:R2:W-:Y:S02]  /*8160*/  UTMASTG.3D [UR8], [UR4] ;  /* 0x00000008040073b5 */ /* 0x0005e40008010000 */
[----:B--2---:R0:W-:Y:S02]  /*8170*/  UTMACMDFLUSH ;  /* 0x00000000000079b7 */ /* 0x0041e40000000000 */
.L_x_130:
[----:B------:R-:W-:Y:S05]  /*8180*/  BSYNC.RECONVERGENT B0 ;  /* 0x0000000000007941 */ /* 0x000fea0003800200 */
.L_x_129:
[----:B------:R-:W-:Y:S01]  /*8190*/  UIADD3 UR4, UPT, UPT, UR47, 0x1, URZ ;  /* 0x000000012f047890 */ /* 0x000fe2000fffe0ff */
[----:B------:R-:W-:Y:S03]  /*81a0*/  BSSY.RECONVERGENT B0, `(.L_x_131) ;  /* 0x0000008000007945 */ /* 0x000fe60003800200 */
[----:B------:R-:W-:Y:S04]  /*81b0*/  UISETP.NE.AND UP0, UPT, UR4, 0x3, UPT ;  /* 0x000000030400788c */ /* 0x000fe8000bf05270 */
[----:B------:R-:W-:Y:S02]  /*81c0*/  UISETP.EQ.XOR UP1, UPT, UR44, 0x3, !UP0 ;  /* 0x000000032c00788c */ /* 0x000fe4000c722a70 */
[----:B------:R-:W-:Y:S02]  /*81d0*/  USEL UR48, UR4, URZ, UP0 ;  /* 0x000000ff04307287 */ /* 0x000fe40008000000 */
[----:B------:R-:W-:Y:S04]  /*81e0*/  USEL UR5, URZ, 0x1, !UP1 ;  /* 0x00000001ff057887 */ /* 0x000fe8000c800000 */
[----:B------:R-:W-:Y:S01]  /*81f0*/  ULOP3.LUT UR52, UR52, UR5, URZ, 0x3c, !UPT ;  /* 0x0000000534347292 */ /* 0x000fe2000f8e3cff */
[----:B------:R-:W-:Y:S11]  /*8200*/  @P0 BRA `(.L_x_132) ;  /* 0x0000000000040947 */ /* 0x000ff60003800000 */
[----:B------:R-:W-:Y:S04]  /*8210*/  DEPBAR.LE SB0, 0x1 ;  /* 0x000080400000791a */ /* 0x000fe80000000000 */
.L_x_132:
[----:B------:R-:W-:Y:S05]  /*8220*/  BSYNC.RECONVERGENT B0 ;  /* 0x0000000000007941 */ /* 0x000fea0003800200 */
.L_x_131:
[----:B------:R-:W-:Y:S01]  /*8230*/  BAR.SYNC.DEFER_BLOCKING 0x1, 0x80 ;  /* 0x0042000000007b1d */ /* 0x000fe20000010000 */
[----:B------:R-:W-:Y:S01]  /*8240*/  UISETP.NE.AND UP0, UPT, UR51, -0x2, UPT ;  /* 0xfffffffe3300788c */ /* 0x000fe2000bf05270 */
[----:B------:R-:W-:Y:S08]  /*8250*/  IADD3 R0, PT, PT, R22, 0x1, RZ ;  /* 0x0000000116007810 */ /* 0x000ff00007ffe0ff */
[----:B------:R-:W-:Y:S05]  /*8260*/  BRA.U !UP0, `(.L_x_133) ;  /* 0x0000000108287547 */ /* 0x000fea000b800000 */
[----:B------:R-:W-:Y:S01]  /*8270*/  ISETP.NE.AND P0, PT, R73, RZ, PT ;  /* 0x000000ff4900720c */ /* 0x000fe20003f05270 */
[----:B------:R-:W-:Y:S01]  /*8280*/  IMAD.U32 R3, RZ, RZ, UR50 ;  /* 0x00000032ff037e24 */ /* 0x000fe2000f8e00ff */
[----:B------:R-:W-:Y:S01]  /*8290*/  UIADD3 UR4, UPT, UPT, UR50, 0x1, URZ ;  /* 0x0000000132047890 */ /* 0x000fe2000fffe0ff */
[----:B------:R-:W-:Y:S03]  /*82a0*/  IMAD.U32 R2, RZ, RZ, UR53 ;  /* 0x00000035ff027e24 */ /* 0x000fe6000f8e00ff */
[----:B------:R-:W-:Y:S04]  /*82b0*/  UISETP.NE.AND UP0, UPT, UR4, 0x3, UPT ;  /* 0x000000030400788c */ /* 0x000fe8000bf05270 */
[----:B------:R-:W-:Y:S03]  /*82c0*/  USEL UR50, UR4, URZ, UP0 ;  /* 0x000000ff04327287 */ /* 0x000fe60008000000 */
[----:B------:R-:W-:Y:S05]  /*82d0*/  @P0 LEA R3, R3, UR49, 0x3 ;  /* 0x0000003103030c11 */ /* 0x000fea000f8e18ff */
[----:B------:R-:W-:Y:S05]  /*82e0*/  @P0 VIADD R3, R3, 0x98 ;  /* 0x0000009803030836 */ /* 0x000fea0000000000 */
[----:B------:R-:W-:Y:S04]  /*82f0*/  @P0 PRMT R2, R2, 0x654, R3 ;  /* 0x0000065402020816 */ /* 0x000fe80000000003 */
[----:B------:R2:W-:Y:S03]  /*8300*/  @P0 SYNCS.ARRIVE.TRANS64.RED.A1T0 RZ, [R2+URZ], RZ ;  /* 0x000000ff02ff09a7 */ /* 0x0005e600081004ff */
.L_x_133:
[----:B------:R-:W-:Y:S01]  /*8310*/  R2UR UR5, R58 ;  /* 0x000000003a0572ca */ /* 0x000fe200000e0000 */
[----:B------:R-:W-:Y:S01]  /*8320*/  UISETP.NE.AND UP0, UPT, UR63, URZ, UPT ;  /* 0x000000ff3f00728c */ /* 0x000fe2000bf05270 */
[----:B------:R-:W-:Y:S01]  /*8330*/  R2UR UR4, R59 ;  /* 0x000000003b0472ca */ /* 0x000fe200000e0000 */
[----:B------:R-:W-:Y:S01]  /*8340*/  UIADD3 UR51, UPT, UPT, UR51, 0x2, URZ ;  /* 0x0000000233337890 */ /* 0x000fe2000fffe0ff */
[----:B------:R-:W-:Y:S01]  /*8350*/  ISETP.NE.AND P0, PT, R62, 0x2, PT ;  /* 0x000000023e00780c */ /* 0x000fe20003f05270 */
[----:B------:R-:W-:Y:S01]  /*8360*/  UMOV UR36, UR62 ;  /* 0x0000003e00247c82 */ /* 0x000fe20008000000 */
[----:B------:R-:W-:Y:S02]  /*8370*/  ISETP.NE.AND P1, PT, R0, 0x4, PT ;  /* 0x000000040000780c */ /* 0x000fe40003f25270 */
[----:B--2---:R-:W-:Y:S02]  /*8380*/  SEL R2, RZ, 0x1, P0 ;  /* 0x00000001ff027807 */ /* 0x004fe40000000000 */
[----:B------:R-:W-:Y:S02]  /*8390*/  SEL R3, RZ, 0x1, P1 ;  /* 0x00000001ff037807 */ /* 0x000fe40000800000 */
[----:B------:R-:W-:Y:S01]  /*83a0*/  LOP3.LUT R65, R65, R2, RZ, 0x3c, !PT ;  /* 0x0000000241417212 */ /* 0x000fe200078e3cff */
[----:B------:R-:W-:Y:S01]  /*83b0*/  UIADD3 UR26, UPT, UPT, UR37, UR5, URZ ;  /* 0x00000005251a7290 */ /* 0x000fe2000fffe0ff */
[----:B------:R-:W-:Y:S01]  /*83c0*/  LOP3.LUT R66, R66, R3, RZ, 0x3c, !PT ;  /* 0x0000000342427212 */ /* 0x000fe200078e3cff */
[----:B------:R-:W-:Y:S01]  /*83d0*/  UIADD3 UR27, UPT, UPT, UR38, UR4, URZ ;  /* 0x00000004261b7290 */ /* 0x000fe2000fffe0ff */
[----:B------:R-:W-:Y:S02]  /*83e0*/  SEL R62, R62, RZ, P0 ;  /* 0x000000ff3e3e7207 */ /* 0x000fe40000000000 */
[----:B------:R-:W-:Y:S01]  /*83f0*/  SEL R22, R0, RZ, P1 ;  /* 0x000000ff00167207 */ /* 0x000fe20000800000 */
[----:B------:R-:W-:Y:S08]  /*8400*/  BRA.U UP0, `(.L_x_134) ;  /* 0xffffffd900e07547 */ /* 0x000ff0000b83ffff */
[----:B------:R-:W-:-:S13]  /*8410*/  R2UR UR4, R60 ;  /* 0x000000003c0472ca */ /* 0x000fda00000e0000 */
[----:B------:R-:W-:-:S09]  /*8420*/  UISETP.NE.AND UP0, UPT, UR4, URZ, UPT ;  /* 0x000000ff0400728c */ /* 0x000fd2000bf05270 */
[----:B------:R-:W-:Y:S05]  /*8430*/  BRA.U !UP0, `(.L_x_135) ;  /* 0x0000000108487547 */ /* 0x000fea000b800000 */
[----:B------:R-:W2:Y:S02]  /*8440*/  LDCU.64 UR4, c[0x0][0x890] ;  /* 0x00011200ff0477ac */ /* 0x000ea40008000a00 */
[----:B--2---:R-:W-:-:S04]  /*8450*/  UISETP.NE.U32.AND UP0, UPT, UR4, URZ, UPT ;  /* 0x000000ff0400728c */ /* 0x004fc8000bf05070 */
[----:B------:R-:W-:-:S09]  /*8460*/  UISETP.NE.AND.EX UP0, UPT, UR5, URZ, UPT, UP0 ;  /* 0x000000ff0500728c */ /* 0x000fd2000bf05300 */
[----:B------:R-:W-:Y:S05]  /*8470*/  BRA.U UP0, `(.L_x_136) ;  /* 0x00000001000c7547 */ /* 0x000fea000b800000 */
[----:B------:R-:W-:-:S13]  /*8480*/  FSETP.NEU.AND P0, PT, R27, RZ, PT ;  /* 0x000000ff1b00720b */ /* 0x000fda0003f0d000 */
[----:B------:R-:W-:Y:S05]  /*8490*/  @!P0 EXIT ;  /* 0x000000000000894d */ /* 0x000fea0003800000 */
[----:B------:R-:W-:Y:S05]  /*84a0*/  BRA `(.L_x_135) ;  /* 0x00000000002c7947 */ /* 0x000fea0003800000 */
.L_x_136:
[----:B------:R-:W-:Y:S01]  /*84b0*/  ISETP.NE.AND P0, PT, R61, RZ, PT ;  /* 0x000000ff3d00720c */ /* 0x000fe20003f05270 */
[----:B------:R-:W-:-:S12]  /*84c0*/  BSSY.RECONVERGENT B0, `(.L_x_135) ;  /* 0x0000009000007945 */ /* 0x000fd80003800200 */
[----:B------:R-:W-:Y:S05]  /*84d0*/  @P0 BRA `(.L_x_137) ;  /* 0x0000000000140947 */ /* 0x000fea0003800000 */
[----:B------:R-:W2:Y:S02]  /*84e0*/  LDCU.64 UR4, c[0x0][0x888] ;  /* 0x00011100ff0477ac */ /* 0x000ea40008000a00 */
[----:B--2---:R-:W-:-:S04]  /*84f0*/  ISETP.NE.U32.AND P0, PT, RZ, UR4, PT ;  /* 0x00000004ff007c0c */ /* 0x004fc8000bf05070 */
[----:B------:R-:W-:-:S13]  /*8500*/  ISETP.NE.AND.EX P0, PT, RZ, UR5, PT, P0 ;  /* 0x00000005ff007c0c */ /* 0x000fda000bf05300 */
[----:B------:R-:W-:Y:S05]  /*8510*/  @!P0 EXIT ;  /* 0x000000000000894d */ /* 0x000fea0003800000 */
[----:B------:R-:W-:Y:S05]  /*8520*/  BRA `(.L_x_138) ;  /* 0x0000000000087947 */ /* 0x000fea0003800000 */
.L_x_137:
[----:B------:R-:W-:-:S13]  /*8530*/  FSETP.NEU.AND P0, PT, R27, RZ, PT ;  /* 0x000000ff1b00720b */ /* 0x000fda0003f0d000 */
[----:B------:R-:W-:Y:S05]  /*8540*/  @!P0 EXIT ;  /* 0x000000000000894d */ /* 0x000fea0003800000 */
.L_x_138:
[----:B------:R-:W-:Y:S05]  /*8550*/  BSYNC.RECONVERGENT B0 ;  /* 0x0000000000007941 */ /* 0x000fea0003800200 */
.L_x_135:
[----:B------:R-:W-:Y:S01]  /*8560*/  ULEA UR4, UR50, UR49, 0x3 ;  /* 0x0000003132047291 */ /* 0x000fe2000f8e18ff */
[----:B------:R-:W-:-:S04]  /*8570*/  DEPBAR.LE SB0, 0x0 ;  /* 0x000080000000791a */ /* 0x000fc80000000000 */
[----:B------:R-:W-:-:S04]  /*8580*/  UIADD3 UR4, UPT, UPT, UR4, 0x98, URZ ;  /* 0x0000009804047890 */ /* 0x000fc8000fffe0ff */
[----:B------:R-:W-:-:S09]  /*8590*/  UPRMT UR4, UR53, 0x654, UR4 ;  /* 0x0000065435047896 */ /* 0x000fd20008000004 */
[----:B------:R-:W-:Y:S01]  /*85a0*/  SYNCS.ARRIVE.TRANS64.RED.A1T0 RZ, [UR4], RZ ;  /* 0x000000ffffff79a7 */ /* 0x000fe20008100404 */
[----:B------:R-:W-:Y:S05]  /*85b0*/  EXIT ;  /* 0x000000000000794d */ /* 0x000fea0003800000 */
.L_x_24:
[----:B---3--:R3:W4:Y:S02]  /*85c0*/  SYNCS.PHASECHK.TRANS64.TRYWAIT P0, [R3+URZ+0x130], R2 ;  /* 0x00013002030075a7 */ /* 0x00872400080011ff */
[----:B----4-:R-:W-:Y:S05]  /*85d0*/  @!P0 NANOSLEEP.SYNCS 0x989680 ;  /* 0x009896800000895d */ /* 0x010fea0003900000 */
[----:B------:R-:W4:Y:S02]  /*85e0*/  @!P0 SYNCS.PHASECHK.TRANS64 P0, [R3+URZ+0x130], R2 ;  /* 0x00013002030085a7 */ /* 0x000f2400080010ff */
[----:B----4-:R-:W-:Y:S05]  /*85f0*/  @!P0 BRA `(.L_x_24) ;  /* 0xfffffffc00f08947 */ /* 0x010fea000383ffff */
[----:B------:R-:W-:Y:S05]  /*8600*/  BRA `(.L_x_139) ;  /* 0xffffff94004c7947 */ /* 0x000fea000383ffff */
.L_x_27:
[----:B--2---:R-:W-:-:S07]  /*8610*/  MOV R0, UR33 ;  /* 0x0000002100007c02 */ /* 0x004fce0008000f00 */
.L_x_140:
[----:B--2---:R2:W3:Y:S02]  /*8620*/  SYNCS.PHASECHK.TRANS64.TRYWAIT P0, [R0+URZ+0x40], R3 ;  /* 0x00004003000075a7 */ /* 0x0044e400080011ff */
[----:B---3--:R-:W-:Y:S05]  /*8630*/  @!P0 NANOSLEEP.SYNCS 0x989680 ;  /* 0x009896800000895d */ /* 0x008fea0003900000 */
[----:B------:R-:W3:Y:S02]  /*8640*/  @!P0 SYNCS.PHASECHK.TRANS64 P0, [R0+URZ+0x40], R3 ;  /* 0x00004003000085a7 */ /* 0x000ee400080010ff */
[----:B---3--:R-:W-:Y:S05]  /*8650*/  @!P0 BRA `(.L_x_140) ;  /* 0xfffffffc00f08947 */ /* 0x008fea000383ffff */
[----:B------:R-:W-:Y:S05]  /*8660*/  BRA `(.L_x_26) ;  /* 0xffffff9400a47947 */ /* 0x000fea000383ffff */
.L_x_34:
[----:B--2---:R-:W-:-:S07]  /*8670*/  MOV R0, UR7 ;  /* 0x0000000700007c02 */ /* 0x004fce0008000f00 */
.L_x_141:
[----:B-1----:R1:W2:Y:S02]  /*8680*/  SYNCS.PHASECHK.TRANS64.TRYWAIT P0, [R0+URZ+0x40], R3 ;  /* 0x00004003000075a7 */ /* 0x0022a400080011ff */
[----:B--2---:R-:W-:Y:S05]  /*8690*/  @!P0 NANOSLEEP.SYNCS 0x989680 ;  /* 0x009896800000895d */ /* 0x004fea0003900000 */
[----:B------:R-:W2:Y:S02]  /*86a0*/  @!P0 SYNCS.PHASECHK.TRANS64 P0, [R0+URZ+0x40], R3 ;  /* 0x00004003000085a7 */ /* 0x000ea400080010ff */
[----:B--2---:R-:W-:Y:S05]  /*86b0*/  @!P0 BRA `(.L_x_141) ;  /* 0xfffffffc00f08947 */ /* 0x004fea000383ffff */
[----:B------:R-:W-:Y:S05]  /*86c0*/  BRA `(.L_x_33) ;  /* 0xffffff9800987947 */ /* 0x000fea000383ffff */
.L_x_41:
[----:B-1----:R1:W2:Y:S02]  /*86d0*/  SYNCS.PHASECHK.TRANS64.TRYWAIT P0, [R3+URZ+0xc0], R0 ;  /* 0x0000c000030075a7 */ /* 0x0022a400080011ff */
[----:B--2---:R-:W-:Y:S05]  /*86e0*/  @!P0 NANOSLEEP.SYNCS 0x989680 ;  /* 0x009896800000895d */ /* 0x004fea0003900000 */
[----:B------:R-:W2:Y:S02]  /*86f0*/  @!P0 SYNCS.PHASECHK.TRANS64 P0, [R3+URZ+0xc0], R0 ;  /* 0x0000c000030085a7 */ /* 0x000ea400080010ff */
[----:B--2---:R-:W-:Y:S05]  /*8700*/  @!P0 BRA `(.L_x_41) ;  /* 0xfffffffc00f08947 */ /* 0x004fea000383ffff */
[----:B------:R-:W-:Y:S05]  /*8710*/  BRA `(.L_x_142) ;  /* 0xffffff9c00807947 */ /* 0x000fea000383ffff */
.L_x_45:
[----:B-1----:R-:W-:-:S07]  /*8720*/  MOV R0, UR4 ;  /* 0x0000000400007c02 */ /* 0x002fce0008000f00 */
.L_x_143:
[----:B-1----:R1:W2:Y:S02]  /*8730*/  SYNCS.PHASECHK.TRANS64.TRYWAIT P0, [R0+URZ], R3 ;  /* 0x00000003000075a7 */ /* 0x0022a400080011ff */
[----:B--2---:R-:W-:Y:S05]  /*8740*/  @!P0 NANOSLEEP.SYNCS 0x989680 ;  /* 0x009896800000895d */ /* 0x004fea0003900000 */
[----:B------:R-:W2:Y:S02]  /*8750*/  @!P0 SYNCS.PHASECHK.TRANS64 P0, [R0+URZ], R3 ;  /* 0x00000003000085a7 */ /* 0x000ea400080010ff */
[----:B--2---:R-:W-:Y:S05]  /*8760*/  @!P0 BRA `(.L_x_143) ;  /* 0xfffffffc00f08947 */ /* 0x004fea000383ffff */
[----:B------:R-:W-:Y:S05]  /*8770*/  BRA `(.L_x_144) ;  /* 0xffffffa4002c7947 */ /* 0x000fea000383ffff */
.L_x_46:
[----:B------:R-:W-:-:S07]  /*8780*/  MOV R0, UR5 ;  /* 0x0000000500007c02 */ /* 0x000fce0008000f00 */
.L_x_145:
[----:B-1----:R1:W2:Y:S02]  /*8790*/  SYNCS.PHASECHK.TRANS64.TRYWAIT P0, [R0+URZ], R3 ;  /* 0x00000003000075a7 */ /* 0x0022a400080011ff */
[----:B--2---:R-:W-:Y:S05]  /*87a0*/  @!P0 NANOSLEEP.SYNCS 0x989680 ;  /* 0x009896800000895d */ /* 0x004fea0003900000 */
[----:B------:R-:W2:Y:S02]  /*87b0*/  @!P0 SYNCS.PHASECHK.TRANS64 P0, [R0+URZ], R3 ;  /* 0x00000003000085a7 */ /* 0x000ea400080010ff */
[----:B--2---:R-:W-:Y:S05]  /*87c0*/  @!P0 BRA `(.L_x_145) ;  /* 0xfffffffc00f08947 */ /* 0x004fea000383ffff */
[----:B------:R-:W-:Y:S05]  /*87d0*/  BRA `(.L_x_146) ;  /* 0xffffffa400387947 */ /* 0x000fea000383ffff */
.L_x_47:
[----:B------:R-:W-:-:S07]  /*87e0*/  MOV R0, UR5 ;  /* 0x0000000500007c02 */ /* 0x000fce0008000f00 */
.L_x_147:
[----:B-1----:R1:W2:Y:S02]  /*87f0*/  SYNCS.PHASECHK.TRANS64.TRYWAIT P0, [R0+URZ], R3 ;  /* 0x00000003000075a7 */ /* 0x0022a400080011ff */
[----:B--2---:R-:W-:Y:S05]  /*8800*/  @!P0 NANOSLEEP.SYNCS 0x989680 ;  /* 0x009896800000895d */ /* 0x004fea0003900000 */
[----:B------:R-:W2:Y:S02]  /*8810*/  @!P0 SYNCS.PHASECHK.TRANS64 P0, [R0+URZ], R3 ;  /* 0x00000003000085a7 */ /* 0x000ea400080010ff */
[----:B--2---:R-:W-:Y:S05]  /*8820*/  @!P0 BRA `(.L_x_147) ;  /* 0xfffffffc00f08947 */ /* 0x004fea000383ffff */
[----:B------:R-:W-:Y:S05]  /*8830*/  BRA `(.L_x_148) ;  /* 0xffffffa400447947 */ /* 0x000fea000383ffff */
.L_x_48:
[----:B------:R-:W-:-:S07]  /*8840*/  MOV R0, UR5 ;  /* 0x0000000500007c02 */ /* 0x000fce0008000f00 */
.L_x_149:
[----:B-1----:R1:W2:Y:S02]  /*8850*/  SYNCS.PHASECHK.TRANS64.TRYWAIT P0, [R0+URZ], R3 ;  /* 0x00000003000075a7 */ /* 0x0022a400080011ff */
[----:B--2---:R-:W-:Y:S05]  /*8860*/  @!P0 NANOSLEEP.SYNCS 0x989680 ;  /* 0x009896800000895d */ /* 0x004fea0003900000 */
[----:B------:R-:W2:Y:S02]  /*8870*/  @!P0 SYNCS.PHASECHK.TRANS64 P0, [R0+URZ], R3 ;  /* 0x00000003000085a7 */ /* 0x000ea400080010ff */
[----:B--2---:R-:W-:Y:S05]  /*8880*/  @!P0 BRA `(.L_x_149) ;  /* 0xfffffffc00f08947 */ /* 0x004fea000383ffff */
[----:B------:R-:W-:Y:S05]  /*8890*/  BRA `(.L_x_150) ;  /* 0xffffffa400507947 */ /* 0x000fea000383ffff */
.L_x_49:
[----:B------:R-:W-:-:S07]  /*88a0*/  MOV R0, UR5 ;  /* 0x0000000500007c02 */ /* 0x000fce0008000f00 */
.L_x_151:
[----:B-1----:R1:W2:Y:S02]  /*88b0*/  SYNCS.PHASECHK.TRANS64.TRYWAIT P0, [R0+URZ], R3 ;  /* 0x00000003000075a7 */ /* 0x0022a400080011ff */
[----:B--2---:R-:W-:Y:S05]  /*88c0*/  @!P0 NANOSLEEP.SYNCS 0x989680 ;  /* 0x009896800000895d */ /* 0x004fea0003900000 */
[----:B------:R-:W2:Y:S02]  /*88d0*/  @!P0 SYNCS.PHASECHK.TRANS64 P0, [R0+URZ], R3 ;  /* 0x00000003000085a7 */ /* 0x000ea400080010ff */
[----:B--2---:R-:W-:Y:S05]  /*88e0*/  @!P0 BRA `(.L_x_151) ;  /* 0xfffffffc00f08947 */ /* 0x004fea000383ffff */
[----:B------:R-:W-:Y:S05]  /*88f0*/  BRA `(.L_x_152) ;  /* 0xffffffa4005c7947 */ /* 0x000fea000383ffff */
.L_x_50:
[----:B------:R-:W-:-:S07]  /*8900*/  MOV R0, UR5 ;  /* 0x0000000500007c02 */ /* 0x000fce0008000f00 */
.L_x_153:
[----:B-1----:R1:W2:Y:S02]  /*8910*/  SYNCS.PHASECHK.TRANS64.TRYWAIT P0, [R0+URZ], R3 ;  /* 0x00000003000075a7 */ /* 0x0022a400080011ff */
[----:B--2---:R-:W-:Y:S05]  /*8920*/  @!P0 NANOSLEEP.SYNCS 0x989680 ;  /* 0x009896800000895d */ /* 0x004fea0003900000 */
[----:B------:R-:W2:Y:S02]  /*8930*/  @!P0 SYNCS.PHASECHK.TRANS64 P0, [R0+URZ], R3 ;  /* 0x00000003000085a7 */ /* 0x000ea400080010ff */
[----:B--2---:R-:W-:Y:S05]  /*8940*/  @!P0 BRA `(.L_x_153) ;  /* 0xfffffffc00f08947 */ /* 0x004fea000383ffff */
[----:B------:R-:W-:Y:S05]  /*8950*/  BRA `(.L_x_154) ;  /* 0xffffffa400687947 */ /* 0x000fea000383ffff */
.L_x_51:
[----:B------:R-:W-:-:S07]  /*8960*/  MOV R0, UR5 ;  /* 0x0000000500007c02 */ /* 0x000fce0008000f00 */
.L_x_155:
[----:B-1----:R1:W2:Y:S02]  /*8970*/  SYNCS.PHASECHK.TRANS64.TRYWAIT P0, [R0+URZ], R3 ;  /* 0x00000003000075a7 */ /* 0x0022a400080011ff */
[----:B--2---:R-:W-:Y:S05]  /*8980*/  @!P0 NANOSLEEP.SYNCS 0x989680 ;  /* 0x009896800000895d */ /* 0x004fea0003900000 */
[----:B------:R-:W2:Y:S02]  /*8990*/  @!P0 SYNCS.PHASECHK.TRANS64 P0, [R0+URZ], R3 ;  /* 0x00000003000085a7 */ /* 0x000ea400080010ff */
[----:B--2---:R-:W-:Y:S05]  /*89a0*/  @!P0 BRA `(.L_x_155) ;  /* 0xfffffffc00f08947 */ /* 0x004fea000383ffff */
[----:B------:R-:W-:Y:S05]  /*89b0*/  BRA `(.L_x_156) ;  /* 0xffffffa400747947 */ /* 0x000fea000383ffff */
.L_x_54:
[----:B--2---:R2:W3:Y:S02]  /*89c0*/  SYNCS.PHASECHK.TRANS64.TRYWAIT P0, [R0+URZ+0x120], R5 ;  /* 0x00012005000075a7 */ /* 0x0044e400080011ff */
[----:B---3--:R-:W-:Y:S05]  /*89d0*/  @!P0 NANOSLEEP.SYNCS 0x989680 ;  /* 0x009896800000895d */ /* 0x008fea0003900000 */
[----:B------:R-:W3:Y:S02]  /*89e0*/  @!P0 SYNCS.PHASECHK.TRANS64 P0, [R0+URZ+0x120], R5 ;  /* 0x00012005000085a7 */ /* 0x000ee400080010ff */
[----:B---3--:R-:W-:Y:S05]  /*89f0*/  @!P0 BRA `(.L_x_54) ;  /* 0xfffffffc00f08947 */ /* 0x008fea000383ffff */
[----:B------:R-:W-:Y:S05]  /*8a00*/  BRA `(.L_x_157) ;  /* 0xffffffa400d07947 */ /* 0x000fea000383ffff */
.L_x_55:
[----:B------:R-:W-:-:S07]  /*8a10*/  MOV R0, UR4 ;  /* 0x0000000400007c02 */ /* 0x000fce0008000f00 */
.L_x_158:
[----:B--2---:R2:W3:Y:S02]  /*8a20*/  SYNCS.PHASECHK.TRANS64.TRYWAIT P0, [R0+URZ+0xd0], R7 ;  /* 0x0000d007000075a7 */ /* 0x0044e400080011ff */
[----:B---3--:R-:W-:Y:S05]  /*8a30*/  @!P0 NANOSLEEP.SYNCS 0x989680 ;  /* 0x009896800000895d */ /* 0x008fea0003900000 */
[----:B------:R-:W3:Y:S02]  /*8a40*/  @!P0 SYNCS.PHASECHK.TRANS64 P0, [R0+URZ+0xd0], R7 ;  /* 0x0000d007000085a7 */ /* 0x000ee400080010ff */
[----:B---3--:R-:W-:Y:S05]  /*8a50*/  @!P0 BRA `(.L_x_158) ;  /* 0xfffffffc00f08947 */ /* 0x008fea000383ffff */
[----:B------:R-:W-:Y:S05]  /*8a60*/  BRA `(.L_x_159) ;  /* 0xffffffa400e07947 */ /* 0x000fea000383ffff */
.L_x_56:
[----:B--2---:R2:W3:Y:S02]  /*8a70*/  SYNCS.PHASECHK.TRANS64.TRYWAIT P1, [R0+URZ+0xc0], R5 ;  /* 0x0000c005000075a7 */ /* 0x0044e400080211ff */
[----:B---3--:R-:W-:Y:S05]  /*8a80*/  @!P1 NANOSLEEP.SYNCS 0x989680 ;  /* 0x009896800000995d */ /* 0x008fea0003900000 */
[----:B------:R-:W3:Y:S02]  /*8a90*/  @!P1 SYNCS.PHASECHK.TRANS64 P1, [R0+URZ+0xc0], R5 ;  /* 0x0000c005000095a7 */ /* 0x000ee400080210ff */
[----:B---3--:R-:W-:Y:S05]  /*8aa0*/  @!P1 BRA `(.L_x_56) ;  /* 0xfffffffc00f09947 */ /* 0x008fea000383ffff */
[----:B------:R-:W-:Y:S05]  /*8ab0*/  BRA `(.L_x_160) ;  /* 0xffffffa800107947 */ /* 0x000fea000383ffff */
.L_x_59:
[----:B------:R-:W-:-:S07]  /*8ac0*/  MOV R0, UR4 ;  /* 0x0000000400007c02 */ /* 0x000fce0008000f00 */
.L_x_161:
[----:B--2---:R2:W3:Y:S02]  /*8ad0*/  SYNCS.PHASECHK.TRANS64.TRYWAIT P0, [R0+URZ+0xd0], R3 ;  /* 0x0000d003000075a7 */ /* 0x0044e400080011ff */
[----:B---3--:R-:W-:Y:S05]  /*8ae0*/  @!P0 NANOSLEEP.SYNCS 0x989680 ;  /* 0x009896800000895d */ /* 0x008fea0003900000 */
[----:B------:R-:W3:Y:S02]  /*8af0*/  @!P0 SYNCS.PHASECHK.TRANS64 P0, [R0+URZ+0xd0], R3 ;  /* 0x0000d003000085a7 */ /* 0x000ee400080010ff */
[----:B---3--:R-:W-:Y:S05]  /*8b00*/  @!P0 BRA `(.L_x_161) ;  /* 0xfffffffc00f08947 */ /* 0x008fea000383ffff */
[----:B------:R-:W-:Y:S05]  /*8b10*/  BRA `(.L_x_58) ;  /* 0xffffffa800647947 */ /* 0x000fea000383ffff */
.L_x_68:
[----:B--2---:R-:W-:-:S04]  /*8b20*/  MOV R5, UR5 ;  /* 0x0000000500057c02 */ /* 0x004fc80008000f00 */
[----:B------:R2:W3:Y:S03]  /*8b30*/  SYNCS.PHASECHK.TRANS64.TRYWAIT P0, [R5+URZ+0x8], R6 ;  /* 0x00000806050075a7 */ /* 0x0004e600080011ff */
[----:B---3--:R-:W-:Y:S05]  /*8b40*/  @!P0 NANOSLEEP.SYNCS 0x989680 ;  /* 0x009896800000895d */ /* 0x008fea0003900000 */
[----:B------:R-:W3:Y:S02]  /*8b50*/  @!P0 SYNCS.PHASECHK.TRANS64 P0, [R5+URZ+0x8], R6 ;  /* 0x00000806050085a7 */ /* 0x000ee400080010ff */
[----:B---3--:R-:W-:Y:S05]  /*8b60*/  @!P0 BRA `(.L_x_68) ;  /* 0xfffffffc00ec8947 */ /* 0x008fea000383ffff */
[----:B------:R-:W-:Y:S05]  /*8b70*/  BRA `(.L_x_67) ;  /* 0xffffffac00187947 */ /* 0x000fea000383ffff */
.L_x_70:
[----:B------:R-:W-:Y:S01]  /*8b80*/  BSSY B0, `(.L_x_162) ;  /* 0x0000006000007945 */ /* 0x000fe20003800000 */
[----:B------:R-:W-:-:S07]  /*8b90*/  MOV R15, 0xffffffff ;  /* 0xffffffff000f7802 */ /* 0x000fce0000000f00 */
[----:B-12--5:R-:W-:Y:S05]  /*8ba0*/  WARPSYNC.COLLECTIVE R15, `(.L_x_163) ;  /* 0x000000000f0c7348 */ /* 0x026fea0003c00000 */
[----:B------:R-:W-:Y:S02]  /*8bb0*/  ELECT P6, UR79, PT ;  /* 0x00000000004f782f */ /* 0x000fe400038c0000 */
[----:B------:R-:W-:Y:S01]  /*8bc0*/  MOV R14, UR79 ;  /* 0x0000004f000e7c02 */ /* 0x000fe20008000f00 */
[----:B-12--5:R-:W-:Y:S10]  /*8bd0*/  ENDCOLLECTIVE ;  /* 0x000000000000791b */ /* 0x026ff40003800000 */
.L_x_163:
[----:B------:R-:W-:Y:S05]  /*8be0*/  BSYNC B0 ;  /* 0x0000000000007941 */ /* 0x000fea0003800000 */
.L_x_162:
[----:B------:R-:W-:Y:S01]  /*8bf0*/  PLOP3.LUT P0, PT, P6, PT, PT, 0x80, 0x8 ;  /* 0x000000000008781c */ /* 0x000fe2000370f070 */
[----:B------:R-:W-:-:S12]  /*8c00*/  BRA `(.L_x_164) ;  /* 0xffffffac00447947 */ /* 0x000fd8000383ffff */
.L_x_72:
[----:B--2---:R-:W-:-:S04]  /*8c10*/  MOV R3, UR5 ;  /* 0x0000000500037c02 */ /* 0x004fc80008000f00 */
[----:B------:R2:W3:Y:S03]  /*8c20*/  SYNCS.PHASECHK.TRANS64.TRYWAIT P0, [R3+URZ+0x8], R4 ;  /* 0x00000804030075a7 */ /* 0x0004e600080011ff */
[----:B---3--:R-:W-:Y:S05]  /*8c30*/  @!P0 NANOSLEEP.SYNCS 0x989680 ;  /* 0x009896800000895d */ /* 0x008fea0003900000 */
[----:B------:R-:W3:Y:S02]  /*8c40*/  @!P0 SYNCS.PHASECHK.TRANS64 P0, [R3+URZ+0x8], R4 ;  /* 0x00000804030085a7 */ /* 0x000ee400080010ff */
[----:B---3--:R-:W-:Y:S05]  /*8c50*/  @!P0 BRA `(.L_x_72) ;  /* 0xfffffffc00ec8947 */ /* 0x008fea000383ffff */
[----:B------:R-:W-:Y:S05]  /*8c60*/  BRA `(.L_x_71) ;  /* 0xffffffac00487947 */ /* 0x000fea000383ffff */
.L_x_73:
[----:B-1----:R1:W2:Y:S02]  /*8c70*/  SYNCS.PHASECHK.TRANS64.TRYWAIT P0, [R0+URZ+0xc0], R5 ;  /* 0x0000c005000075a7 */ /* 0x0022a400080011ff */
[----:B--2---:R-:W-:Y:S05]  /*8c80*/  @!P0 NANOSLEEP.SYNCS 0x989680 ;  /* 0x009896800000895d */ /* 0x004fea0003900000 */
[----:B------:R-:W2:Y:S02]  /*8c90*/  @!P0 SYNCS.PHASECHK.TRANS64 P0, [R0+URZ+0xc0], R5 ;  /* 0x0000c005000085a7 */ /* 0x000ea400080010ff */
[----:B--2---:R-:W-:Y:S05]  /*8ca0*/  @!P0 BRA `(.L_x_73) ;  /* 0xfffffffc00f08947 */ /* 0x004fea000383ffff */
[----:B------:R-:W-:Y:S05]  /*8cb0*/  BRA `(.L_x_165) ;  /* 0xffffffb000547947 */ /* 0x000fea000383ffff */
.L_x_75:
[----:B------:R-:W-:-:S07]  /*8cc0*/  MOV R0, UR46 ;  /* 0x0000002e00007c02 */ /* 0x000fce0008000f00 */
.L_x_166:
[----:B-1----:R1:W2:Y:S02]  /*8cd0*/  SYNCS.PHASECHK.TRANS64.TRYWAIT P0, [R0+URZ+0x100], R5 ;  /* 0x00010005000075a7 */ /* 0x0022a400080011ff */
[----:B--2---:R-:W-:Y:S05]  /*8ce0*/  @!P0 NANOSLEEP.SYNCS 0x989680 ;  /* 0x009896800000895d */ /* 0x004fea0003900000 */
[----:B------:R-:W2:Y:S02]  /*8cf0*/  @!P0 SYNCS.PHASECHK.TRANS64 P0, [R0+URZ+0x100], R5 ;  /* 0x00010005000085a7 */ /* 0x000ea400080010ff */
[----:B--2---:R-:W-:Y:S05]  /*8d00*/  @!P0 BRA `(.L_x_166) ;  /* 0xfffffffc00f08947 */ /* 0x004fea000383ffff */
[----:B------:R-:W-:Y:S05]  /*8d10*/  BRA `(.L_x_167) ;  /* 0xffffffb000a07947 */ /* 0x000fea000383ffff */
.L_x_78:
[----:B------:R-:W-:Y:S07]  /*8d20*/  MOV R0, UR7 ;  /* 0x0000000700007c02 */ /* 0x000fee0008000f00 */
.L_x_168:
[----:B-1----:R1:W2:Y:S02]  /*8d30*/  SYNCS.PHASECHK.TRANS64.TRYWAIT P0, [R0+URZ], R5 ;  /* 0x00000005000075a7 */ /* 0x0022a400080011ff */
[----:B--2---:R-:W-:Y:S05]  /*8d40*/  @!P0 NANOSLEEP.SYNCS 0x989680 ;  /* 0x009896800000895d */ /* 0x004fea0003900000 */
[----:B------:R-:W2:Y:S02]  /*8d50*/  @!P0 SYNCS.PHASECHK.TRANS64 P0, [R0+URZ], R5 ;  /* 0x00000005000085a7 */ /* 0x000ea400080010ff */
[----:B--2---:R-:W-:Y:S05]  /*8d60*/  @!P0 BRA `(.L_x_168) ;  /* 0xfffffffc00f08947 */ /* 0x004fea000383ffff */
[----:B------:R-:W-:Y:S05]  /*8d70*/  BRA `(.L_x_77) ;  /* 0xffffffb000b47947 */ /* 0x000fea000383ffff */
.L_x_82:
[----:B-1----:R-:W-:-:S07]  /*8d80*/  MOV R0, UR4 ;  /* 0x0000000400007c02 */ /* 0x002fce0008000f00 */
.L_x_169:
[----:B-1----:R1:W2:Y:S02]  /*8d90*/  SYNCS.PHASECHK.TRANS64.TRYWAIT P0, [R0+URZ], R3 ;  /* 0x00000003000075a7 */ /* 0x0022a400080011ff */
[----:B--2---:R-:W-:Y:S05]  /*8da0*/  @!P0 NANOSLEEP.SYNCS 0x989680 ;  /* 0x009896800000895d */ /* 0x004fea0003900000 */
[----:B------:R-:W2:Y:S02]  /*8db0*/  @!P0 SYNCS.PHASECHK.TRANS64 P0, [R0+URZ], R3 ;  /* 0x00000003000085a7 */ /* 0x000ea400080010ff */
[----:B--2---:R-:W-:Y:S05]  /*8dc0*/  @!P0 BRA `(.L_x_169) ;  /* 0xfffffffc00f08947 */ /* 0x004fea000383ffff */
[----:B------:R-:W-:Y:S05]  /*8dd0*/  BRA `(.L_x_170) ;  /* 0xffffffb400f87947 */ /* 0x000fea000383ffff */
.L_x_83:
[----:B------:R-:W-:-:S07]  /*8de0*/  MOV R0, UR5 ;  /* 0x0000000500007c02 */ /* 0x000fce0008000f00 */
.L_x_171:
[----:B-1----:R1:W2:Y:S02]  /*8df0*/  SYNCS.PHASECHK.TRANS64.TRYWAIT P0, [R0+URZ], R3 ;  /* 0x00000003000075a7 */ /* 0x0022a400080011ff */
[----:B--2---:R-:W-:Y:S05]  /*8e00*/  @!P0 NANOSLEEP.SYNCS 0x989680 ;  /* 0x009896800000895d */ /* 0x004fea0003900000 */
[----:B------:R-:W2:Y:S02]  /*8e10*/  @!P0 SYNCS.PHASECHK.TRANS64 P0, [R0+URZ], R3 ;  /* 0x00000003000085a7 */ /* 0x000ea400080010ff */
[----:B--2---:R-:W-:Y:S05]  /*8e20*/  @!P0 BRA `(.L_x_171) ;  /* 0xfffffffc00f08947 */ /* 0x004fea000383ffff */
[----:B------:R-:W-:Y:S05]  /*8e30*/  BRA `(.L_x_172) ;  /* 0xffffffb800047947 */ /* 0x000fea000383ffff */
.L_x_84:
[----:B------:R-:W-:-:S07]  /*8e40*/  MOV R0, UR5 ;  /* 0x0000000500007c02 */ /* 0x000fce0008000f00 */
.L_x_173:
[----:B-1----:R1:W2:Y:S02]  /*8e50*/  SYNCS.PHASECHK.TRANS64.TRYWAIT P0, [R0+URZ], R3 ;  /* 0x00000003000075a7 */ /* 0x0022a400080011ff */
[----:B--2---:R-:W-:Y:S05]  /*8e60*/  @!P0 NANOSLEEP.SYNCS 0x989680 ;  /* 0x009896800000895d */ /* 0x004fea0003900000 */
[----:B------:R-:W2:Y:S02]  /*8e70*/  @!P0 SYNCS.PHASECHK.TRANS64 P0, [R0+URZ], R3 ;  /* 0x00000003000085a7 */ /* 0x000ea400080010ff */
[----:B--2---:R-:W-:Y:S05]  /*8e80*/  @!P0 BRA `(.L_x_173) ;  /* 0xfffffffc00f08947 */ /* 0x004fea000383ffff */
[----:B------:R-:W-:Y:S05]  /*8e90*/  BRA `(.L_x_174) ;  /* 0xffffffb800107947 */ /* 0x000fea000383ffff */
.L_x_87:
[----:B------:R-:W-:-:S07]  /*8ea0*/  MOV R0, UR41 ;  /* 0x0000002900007c02 */ /* 0x000fce0008000f00 */
.L_x_175:
[----:B-1----:R1:W2:Y:S02]  /*8eb0*/  SYNCS.PHASECHK.TRANS64.TRYWAIT P1, [R0+URZ+0x140], R3 ;  /* 0x00014003000075a7 */ /* 0x0022a400080211ff */
[----:B--2---:R-:W-:Y:S05]  /*8ec0*/  @!P1 NANOSLEEP.SYNCS 0x989680 ;  /* 0x009896800000995d */ /* 0x004fea0003900000 */
[----:B------:R-:W2:Y:S02]  /*8ed0*/  @!P1 SYNCS.PHASECHK.TRANS64 P1, [R0+URZ+0x140], R3 ;  /* 0x00014003000095a7 */ /* 0x000ea400080210ff */
[----:B--2---:R-:W-:Y:S05]  /*8ee0*/  @!P1 BRA `(.L_x_175) ;  /* 0xfffffffc00f09947 */ /* 0x004fea000383ffff */
[----:B------:R-:W-:Y:S05]  /*8ef0*/  BRA `(.L_x_176) ;  /* 0xffffffb8005c7947 */ /* 0x000fea000383ffff */
.L_x_92:
[----:B--2---:R2:W3:Y:S02]  /*8f00*/  SYNCS.PHASECHK.TRANS64.TRYWAIT P0, [R8+URZ+0xc0], R5 ;  /* 0x0000c005080075a7 */ /* 0x0044e400080011ff */
[----:B---3--:R-:W-:Y:S05]  /*8f10*/  @!P0 NANOSLEEP.SYNCS 0x989680 ;  /* 0x009896800000895d */ /* 0x008fea0003900000 */
[----:B------:R-:W3:Y:S02]  /*8f20*/  @!P0 SYNCS.PHASECHK.TRANS64 P0, [R8+URZ+0xc0], R5 ;  /* 0x0000c005080085a7 */ /* 0x000ee400080010ff */
[----:B---3--:R-:W-:Y:S05]  /*8f30*/  @!P0 BRA `(.L_x_92) ;  /* 0xfffffffc00f08947 */ /* 0x008fea000383ffff */
[----:B------:R-:W-:Y:S05]  /*8f40*/  BRA `(.L_x_177) ;  /* 0xffffffbc00847947 */ /* 0x000fea000383ffff */
.L_x_95:
[----:B------:R-:W-:Y:S07]  /*8f50*/  MOV R0, UR21 ;  /* 0x0000001500007c02 */ /* 0x000fee0008000f00 */
.L_x_178:
[----:B--2---:R2:W3:Y:S02]  /*8f60*/  SYNCS.PHASECHK.TRANS64.TRYWAIT P1, [R0+URZ+0xb8], R5 ;  /* 0x0000b805000075a7 */ /* 0x0044e400080211ff */
[----:B---3--:R-:W-:Y:S05]  /*8f70*/  @!P1 NANOSLEEP.SYNCS 0x989680 ;  /* 0x009896800000995d */ /* 0x008fea0003900000 */
[----:B------:R-:W3:Y:S02]  /*8f80*/  @!P1 SYNCS.PHASECHK.TRANS64 P1, [R0+URZ+0xb8], R5 ;  /* 0x0000b805000095a7 */ /* 0x000ee400080210ff */
[----:B---3--:R-:W-:Y:S05]  /*8f90*/  @!P1 BRA `(.L_x_178) ;  /* 0xfffffffc00f09947 */ /* 0x008fea000383ffff */
[----:B------:R-:W-:Y:S05]  /*8fa0*/  BRA `(.L_x_94) ;  /* 0xffffffc000fc7947 */ /* 0x000fea000383ffff */
.L_x_98:
[----:B------:R-:W-:Y:S07]  /*8fb0*/  MOV R0, UR4 ;  /* 0x0000000400007c02 */ /* 0x000fee0008000f00 */
.L_x_179:
[----:B--2---:R2:W3:Y:S02]  /*8fc0*/  SYNCS.PHASECHK.TRANS64.TRYWAIT P0, [R0+URZ+0x98], R5 ;  /* 0x00009805000075a7 */ /* 0x0044e400080011ff */
[----:B---3--:R-:W-:Y:S05]  /*8fd0*/  @!P0 NANOSLEEP.SYNCS 0x989680 ;  /* 0x009896800000895d */ /* 0x008fea0003900000 */
[----:B------:R-:W3:Y:S02]  /*8fe0*/  @!P0 SYNCS.PHASECHK.TRANS64 P0, [R0+URZ+0x98], R5 ;  /* 0x00009805000085a7 */ /* 0x000ee400080010ff */
[----:B---3--:R-:W-:Y:S05]  /*8ff0*/  @!P0 BRA `(.L_x_179) ;  /* 0xfffffffc00f08947 */ /* 0x008fea000383ffff */
[----:B------:R-:W-:Y:S05]  /*9000*/  BRA `(.L_x_180) ;  /* 0xffffffc400587947 */ /* 0x000fea000383ffff */
.L_x_99:
[----:B------:R-:W-:Y:S07]  /*9010*/  MOV R5, UR5 ;  /* 0x0000000500057c02 */ /* 0x000fee0008000f00 */
.L_x_181:
[----:B--2---:R2:W3:Y:S02]  /*9020*/  SYNCS.PHASECHK.TRANS64.TRYWAIT P0, [R5+URZ+0x98], R0 ;  /* 0x00009800050075a7 */ /* 0x0044e400080011ff */
[----:B---3--:R-:W-:Y:S05]  /*9030*/  @!P0 NANOSLEEP.SYNCS 0x989680 ;  /* 0x009896800000895d */ /* 0x008fea0003900000 */
[----:B------:R-:W3:Y:S02]  /*9040*/  @!P0 SYNCS.PHASECHK.TRANS64 P0, [R5+URZ+0x98], R0 ;  /* 0x00009800050085a7 */ /* 0x000ee400080010ff */
[----:B---3--:R-:W-:Y:S05]  /*9050*/  @!P0 BRA `(.L_x_181) ;  /* 0xfffffffc00f08947 */ /* 0x008fea000383ffff */
[----:B------:R-:W-:Y:S05]  /*9060*/  BRA `(.L_x_182) ;  /* 0xffffffc400dc7947 */ /* 0x000fea000383ffff */
.L_x_101:
[----:B------:R-:W-:-:S07]  /*9070*/  MOV R0, UR4 ;  /* 0x0000000400007c02 */ /* 0x000fce0008000f00 */
.L_x_183:
[----:B--2---:R2:W3:Y:S02]  /*9080*/  SYNCS.PHASECHK.TRANS64.TRYWAIT P0, [R0+URZ], R3 ;  /* 0x00000003000075a7 */ /* 0x0044e400080011ff */
[----:B---3--:R-:W-:Y:S05]  /*9090*/  @!P0 NANOSLEEP.SYNCS 0x989680 ;  /* 0x009896800000895d */ /* 0x008fea0003900000 */
[----:B------:R-:W3:Y:S02]  /*90a0*/  @!P0 SYNCS.PHASECHK.TRANS64 P0, [R0+URZ], R3 ;  /* 0x00000003000085a7 */ /* 0x000ee400080010ff */
[----:B---3--:R-:W-:Y:S05]  /*90b0*/  @!P0 BRA `(.L_x_183) ;  /* 0xfffffffc00f08947 */ /* 0x008fea000383ffff */
[----:B------:R-:W-:Y:S05]  /*90c0*/  BRA `(.L_x_184) ;  /* 0xffffffc800907947 */ /* 0x000fea000383ffff */
.L_x_102:
[----:B------:R-:W-:-:S07]  /*90d0*/  MOV R0, UR5 ;  /* 0x0000000500007c02 */ /* 0x000fce0008000f00 */
.L_x_185:
[----:B--2---:R2:W3:Y:S02]  /*90e0*/  SYNCS.PHASECHK.TRANS64.TRYWAIT P0, [R0+URZ], R3 ;  /* 0x00000003000075a7 */ /* 0x0044e400080011ff */
[----:B---3--:R-:W-:Y:S05]  /*90f0*/  @!P0 NANOSLEEP.SYNCS 0x989680 ;  /* 0x009896800000895d */ /* 0x008fea0003900000 */
[----:B------:R-:W3:Y:S02]  /*9100*/  @!P0 SYNCS.PHASECHK.TRANS64 P0, [R0+URZ], R3 ;  /* 0x00000003000085a7 */ /* 0x000ee400080010ff */
[----:B---3--:R-:W-:Y:S05]  /*9110*/  @!P0 BRA `(.L_x_185) ;  /* 0xfffffffc00f08947 */ /* 0x008fea000383ffff */
[----:B------:R-:W-:Y:S05]  /*9120*/  BRA `(.L_x_186) ;  /* 0xffffffc8009c7947 */ /* 0x000fea000383ffff */
.L_x_104:
[----:B-1----:R1:W2:Y:S02]  /*9130*/  SYNCS.PHASECHK.TRANS64.TRYWAIT P0, [R3+URZ+0xc0], R0 ;  /* 0x0000c000030075a7 */ /* 0x0022a400080011ff */
[----:B--2---:R-:W-:Y:S05]  /*9140*/  @!P0 NANOSLEEP.SYNCS 0x989680 ;  /* 0x009896800000895d */ /* 0x004fea0003900000 */
[----:B------:R-:W2:Y:S02]  /*9150*/  @!P0 SYNCS.PHASECHK.TRANS64 P0, [R3+URZ+0xc0], R0 ;  /* 0x0000c000030085a7 */ /* 0x000ea400080010ff */
[----:B--2---:R-:W-:Y:S05]  /*9160*/  @!P0 BRA `(.L_x_104) ;  /* 0xfffffffc00f08947 */ /* 0x004fea000383ffff */
[----:B------:R-:W-:Y:S05]  /*9170*/  BRA `(.L_x_187) ;  /* 0xffffffcc00987947 */ /* 0x000fea000383ffff */
.L_x_114:
[----:B-1----:R1:W2:Y:S02]  /*9180*/  SYNCS.PHASECHK.TRANS64.TRYWAIT P1, [R0+URZ+0x80], R5 ;  /* 0x00008005000075a7 */ /* 0x0022a400080211ff */
[----:B--2---:R-:W-:Y:S05]  /*9190*/  @!P1 NANOSLEEP.SYNCS 0x989680 ;  /* 0x009896800000995d */ /* 0x004fea0003900000 */
[----:B------:R-:W2:Y:S02]  /*91a0*/  @!P1 SYNCS.PHASECHK.TRANS64 P1, [R0+URZ+0x80], R5 ;  /* 0x00008005000095a7 */ /* 0x000ea400080210ff */
[----:B--2---:R-:W-:Y:S05]  /*91b0*/  @!P1 BRA `(.L_x_114) ;  /* 0xfffffffc00f09947 */ /* 0x004fea000383ffff */
[----:B------:R-:W-:Y:S05]  /*91c0*/  BRA `(.L_x_113) ;  /* 0xffffffdc00307947 */ /* 0x000fea000383ffff */
.L_x_116:
[----:B-1----:R1:W4:Y:S02]  /*91d0*/  SYNCS.PHASECHK.TRANS64.TRYWAIT P0, [R74+URZ+0xe0], R3 ;  /* 0x0000e0034a0075a7 */ /* 0x00232400080011ff */
[----:B----4-:R-:W-:Y:S05]  /*91e0*/  @!P0 NANOSLEEP.SYNCS 0x989680 ;  /* 0x009896800000895d */ /* 0x010fea0003900000 */
[----:B------:R-:W4:Y:S02]  /*91f0*/  @!P0 SYNCS.PHASECHK.TRANS64 P0, [R74+URZ+0xe0], R3 ;  /* 0x0000e0034a0085a7 */ /* 0x000f2400080010ff */
[----:B----4-:R-:W-:Y:S05]  /*9200*/  @!P0 BRA `(.L_x_116) ;  /* 0xfffffffc00f08947 */ /* 0x010fea000383ffff */
[----:B------:R-:W-:Y:S05]  /*9210*/  BRA `(.L_x_115) ;  /* 0xffffffdc00687947 */ /* 0x000fea000383ffff */
.L_x_127:
[----:B-1----:R1:W3:Y:S02]  /*9220*/  SYNCS.PHASECHK.TRANS64.TRYWAIT P0, [R2+URZ+0x80], R81 ;  /* 0x00008051020075a7 */ /* 0x0022e400080011ff */
[----:B---3--:R-:W-:Y:S05]  /*9230*/  @!P0 NANOSLEEP.SYNCS 0x989680 ;  /* 0x009896800000895d */ /* 0x008fea0003900000 */
[----:B------:R-:W3:Y:S02]  /*9240*/  @!P0 SYNCS.PHASECHK.TRANS64 P0, [R2+URZ+0x80], R81 ;  /* 0x00008051020085a7 */ /* 0x000ee400080010ff */
[----:B---3--:R-:W-:Y:S05]  /*9250*/  @!P0 BRA `(.L_x_127) ;  /* 0xfffffffc00f08947 */ /* 0x008fea000383ffff */
[----:B------:R-:W-:Y:S05]  /*9260*/  BRA `(.L_x_126) ;  /* 0xffffffe400ac7947 */ /* 0x000fea000383ffff */
        .weak           $__internal_0_$__cuda_sm10x_tcgen05_guardrail_trap_col_being_dealloced_not_returned_by_alloc
        .type           $__internal_0_$__cuda_sm10x_tcgen05_guardrail_trap_col_being_dealloced_not_returned_by_alloc,@function
        .size           $__internal_0_$__cuda_sm10x_tcgen05_guardrail_trap_col_being_dealloced_not_returned_by_alloc,($__internal_1_$__cuda_sm10x_tcgen05_guardrail_trap_phase_invalid_during_alloc - $__internal_0_$__cuda_sm10x_tcgen05_guardrail_trap_col_being_dealloced_not_returned_by_alloc)
$__internal_0_$__cuda_sm10x_tcgen05_guardrail_trap_col_being_dealloced_not_returned_by_alloc:
[----:B------:R-:W-:Y:S05]  /*9270*/  BPT.TRAP 0x1 ;  /* 0x000000040000795c */ /* 0x000fea0000300000 */
[----:B------:R-:W-:-:S04]  /*9280*/  HFMA2 R3, -RZ, RZ, 0, 0 ;  /* 0x00000000ff037431 */ /* 0x000fc800000001ff */
[----:B------:R-:W-:Y:S05]  /*9290*/  RET.REL.NODEC R2 `(_ZN7cutlass13device_kernelINS_4gemm6kernel13GemmUniversalIN4cute5tupleIJiiiiEEENS1_10collective13CollectiveMmaINS1_35MainloopSm100TmaUmmaWarpSpecializedILi8ELi2ELi4ENS5_IJNS4_1CILi8EEENSA_ILi1EEESC_EEEEENS5_IJNSA_ILi128EEENSA_ILi64EEESG_EEENS_10tfloat32_tENS5_IJlSC_lEEESI_SJ_NS4_8TiledMMAINS4_8MMA_AtomIJNS4_23SM100_MMA_TF32_2x1SM_SSISI_SI_fLi128ELi64ELNS4_4UMMA5MajorE0ELSO_0ELNSN_7ScaleInE0ELSP_0EEEEEENS4_6LayoutINS5_IJSC_SC_SC_EEENS5_IJNSA_ILi0EEESU_SU_EEEEENS5_IJNS4_10UnderscoreESX_SX_EEEEENS4_18SM100_TMA_2SM_LOADENS4_14ComposedLayoutINS4_7SwizzleILi3ELi4ELi3EEENS4_18smem_ptr_flag_bitsILi32EEENSS_INS5_IJSB_NSA_ILi32EEEEEENS5_IJS16_SC_EEEEEEEvNS4_8identityENS4_28SM100_TMA_2SM_LOAD_MULTICASTES1A_vS1B_EENS_8epilogue10collective18CollectiveEpilogueINS1E_23Sm100TmaWarpSpecializedILi3ELi2ELi16ELb1ELb0EEEJNS5_IJSG_SG_SG_EEENS5_IJNSS_ISG_SC_EENSS_INS5_IJNSA_ILi16EEENSA_ILi2EEEEEENS5_IJSC_S16_EEEEEEEESI_SJ_SI_SJ_NS1E_6fusion15FusionCallbacksIS1I_NS1R_17LinearCombinationISI_fSI_fLNS_15FloatRoundStyleE2EEES1J_S1Q_JEEENS4_5SM1004TMEM4LOAD26SM100_TMEM_LOAD_32dp32b16xENS4_13SM90_TMA_LOADENS11_INS12_ILi2ELi4ELi3EEES15_NSS_INS5_IJSB_S1L_EEENS5_IJS1L_SC_EEEEEEENS4_39AutoVectorizingCopyWithAssumedAlignmentILi128EEENS4_14SM90_TMA_STOREES26_S28_S28_EEEvvEEEEvNT_6ParamsE) ;  /* 0xffffff6c02587950 */ /* 0x000fea0003c3ffff */
        .weak           $__internal_1_$__cuda_sm10x_tcgen05_guardrail_trap_phase_invalid_during_alloc
        .type           $__internal_1_$__cuda_sm10x_tcgen05_guardrail_trap_phase_invalid_during_alloc,@function
        .size           $__internal_1_$__cuda_sm10x_tcgen05_guardrail_trap_phase_invalid_during_alloc,($__internal_2_$__cuda_sm10x_tcgen05_guardrail_trap_unallocated_columns_being_dealloced - $__internal_1_$__cuda_sm10x_tcgen05_guardrail_trap_phase_invalid_during_alloc)
$__internal_1_$__cuda_sm10x_tcgen05_guardrail_trap_phase_invalid_during_alloc:
[----:B------:R-:W-:Y:S05]  /*92a0*/  BPT.TRAP 0x1 ;  /* 0x000000040000795c */ /* 0x000fea0000300000 */
[----:B------:R-:W-:-:S04]  /*92b0*/  MOV R5, 0x0 ;  /* 0x0000000000057802 */ /* 0x000fc80000000f00 */
[----:B------:R-:W-:Y:S05]  /*92c0*/  RET.REL.NODEC R4 `(_ZN7cutlass13device_kernelINS_4gemm6kernel13GemmUniversalIN4cute5tupleIJiiiiEEENS1_10collective13CollectiveMmaINS1_35MainloopSm100TmaUmmaWarpSpecializedILi8ELi2ELi4ENS5_IJNS4_1CILi8EEENSA_ILi1EEESC_EEEEENS5_IJNSA_ILi128EEENSA_ILi64EEESG_EEENS_10tfloat32_tENS5_IJlSC_lEEESI_SJ_NS4_8TiledMMAINS4_8MMA_AtomIJNS4_23SM100_MMA_TF32_2x1SM_SSISI_SI_fLi128ELi64ELNS4_4UMMA5MajorE0ELSO_0ELNSN_7ScaleInE0ELSP_0EEEEEENS4_6LayoutINS5_IJSC_SC_SC_EEENS5_IJNSA_ILi0EEESU_SU_EEEEENS5_IJNS4_10UnderscoreESX_SX_EEEEENS4_18SM100_TMA_2SM_LOADENS4_14ComposedLayoutINS4_7SwizzleILi3ELi4ELi3EEENS4_18smem_ptr_flag_bitsILi32EEENSS_INS5_IJSB_NSA_ILi32EEEEEENS5_IJS16_SC_EEEEEEEvNS4_8identityENS4_28SM100_TMA_2SM_LOAD_MULTICASTES1A_vS1B_EENS_8epilogue10collective18CollectiveEpilogueINS1E_23Sm100TmaWarpSpecializedILi3ELi2ELi16ELb1ELb0EEEJNS5_IJSG_SG_SG_EEENS5_IJNSS_ISG_SC_EENSS_INS5_IJNSA_ILi16EEENSA_ILi2EEEEEENS5_IJSC_S16_EEEEEEEESI_SJ_SI_SJ_NS1E_6fusion15FusionCallbacksIS1I_NS1R_17LinearCombinationISI_fSI_fLNS_15FloatRoundStyleE2EEES1J_S1Q_JEEENS4_5SM1004TMEM4LOAD26SM100_TMEM_LOAD_32dp32b16xENS4_13SM90_TMA_LOADENS11_INS12_ILi2ELi4ELi3EEES15_NSS_INS5_IJSB_S1L_EEENS5_IJS1L_SC_EEEEEEENS4_39AutoVectorizingCopyWithAssumedAlignmentILi128EEENS4_14SM90_TMA_STOREES26_S28_S28_EEEvvEEEEvNT_6ParamsE) ;  /* 0xffffff6c044c7950 */ /* 0x000fea0003c3ffff */
        .weak           $__internal_2_$__cuda_sm10x_tcgen05_guardrail_trap_unallocated_columns_being_dealloced
        .type           $__internal_2_$__cuda_sm10x_tcgen05_guardrail_trap_unallocated_columns_being_dealloced,@function
        .size           $__internal_2_$__cuda_sm10x_tcgen05_guardrail_trap_unallocated_columns_being_dealloced,(.L_x_189 - $__internal_2_$__cuda_sm10x_tcgen05_guardrail_trap_unallocated_columns_being_dealloced)
$__internal_2_$__cuda_sm10x_tcgen05_guardrail_trap_unallocated_columns_being_dealloced:
[----:B------:R-:W-:Y:S05]  /*92d0*/  BPT.TRAP 0x1 ;  /* 0x000000040000795c */ /* 0x000fea0000300000 */
[----:B------:R-:W-:-:S04]  /*92e0*/  HFMA2 R3, -RZ, RZ, 0, 0 ;  /* 0x00000000ff037431 */ /* 0x000fc800000001ff */
[----:B------:R-:W-:Y:S05]  /*92f0*/  RET.REL.NODEC R2 `(_ZN7cutlass13device_kernelINS_4gemm6kernel13GemmUniversalIN4cute5tupleIJiiiiEEENS1_10collective13CollectiveMmaINS1_35MainloopSm100TmaUmmaWarpSpecializedILi8ELi2ELi4ENS5_IJNS4_1CILi8EEENSA_ILi1EEESC_EEEEENS5_IJNSA_ILi128EEENSA_ILi64EEESG_EEENS_10tfloat32_tENS5_IJlSC_lEEESI_SJ_NS4_8TiledMMAINS4_8MMA_AtomIJNS4_23SM100_MMA_TF32_2x1SM_SSISI_SI_fLi128ELi64ELNS4_4UMMA5MajorE0ELSO_0ELNSN_7ScaleInE0ELSP_0EEEEEENS4_6LayoutINS5_IJSC_SC_SC_EEENS5_IJNSA_ILi0EEESU_SU_EEEEENS5_IJNS4_10UnderscoreESX_SX_EEEEENS4_18SM100_TMA_2SM_LOADENS4_14ComposedLayoutINS4_7SwizzleILi3ELi4ELi3EEENS4_18smem_ptr_flag_bitsILi32EEENSS_INS5_IJSB_NSA_ILi32EEEEEENS5_IJS16_SC_EEEEEEEvNS4_8identityENS4_28SM100_TMA_2SM_LOAD_MULTICASTES1A_vS1B_EENS_8epilogue10collective18CollectiveEpilogueINS1E_23Sm100TmaWarpSpecializedILi3ELi2ELi16ELb1ELb0EEEJNS5_IJSG_SG_SG_EEENS5_IJNSS_ISG_SC_EENSS_INS5_IJNSA_ILi16EEENSA_ILi2EEEEEENS5_IJSC_S16_EEEEEEEESI_SJ_SI_SJ_NS1E_6fusion15FusionCallbacksIS1I_NS1R_17LinearCombinationISI_fSI_fLNS_15FloatRoundStyleE2EEES1J_S1Q_JEEENS4_5SM1004TMEM4LOAD26SM100_TMEM_LOAD_32dp32b16xENS4_13SM90_TMA_LOADENS11_INS12_ILi2ELi4ELi3EEES15_NSS_INS5_IJSB_S1L_EEENS5_IJS1L_SC_EEEEEEENS4_39AutoVectorizingCopyWithAssumedAlignmentILi128EEENS4_14SM90_TMA_STOREES26_S28_S28_EEEvvEEEEvNT_6ParamsE) ;  /* 0xffffff6c02407950 */ /* 0x000fea0003c3ffff */
.L_x_188:
[----:B------:R-:W-:-:S00]  /*9300*/  BRA `(.L_x_188) ;  /* 0xfffffffc00fc7947 */ /* 0x000fc0000383ffff */
[----:B------:R-:W-:-:S00]  /*9310*/  NOP ;  /* 0x0000000000007918 */ /* 0x000fc00000000000 */
        /* <DEDUP_REMOVED lines=14> */
.L_x_189:


//--------------------- .nv.global.init           --------------------------
	.section	.nv.global.init,"aw",@progbits
.nv.global.init:
	.type		$str$27,@object
	.size		$str$27,($str$28 - $str$27)
$str$27:
        /*0000*/ 	.byte	0x28, 0x61, 0x64, 0x64, 0x72, 0x65, 0x73, 0x73, 0x20, 0x26, 0x20, 0x6d, 0x61, 0x73, 0x6b, 0x29
        /*0010*/ 	.byte	0x20, 0x3d, 0x3d, 0x20, 0x30, 0x00
	.type		$str$28,@object
	.size		$str$28,($str$26 - $str$28)
$str$28:
        /*0016*/ 	.byte	0x2f, 0x74, 0x6d, 0x70, 0x2f, 0x63, 0x75, 0x74, 0x6c, 0x61, 0x73, 0x73, 0x5f, 0x73, 0x77, 0x65
        /*0026*/ 	.byte	0x65, 0x70, 0x5f, 0x73, 0x72, 0x63, 0x2f, 0x69, 0x6e, 0x63, 0x6c, 0x75, 0x64, 0x65, 0x2f, 0x63
        /*0036*/ 	.byte	0x75, 0x74, 0x65, 0x2f, 0x70, 0x6f, 0x69, 0x6e, 0x74, 0x65, 0x72, 0x5f, 0x66, 0x6c, 0x61, 0x67
        /*0046*/ 	.byte	0x67, 0x65, 0x64, 0x2e, 0x68, 0x70, 0x70, 0x00
	.type		$str$26,@object
	.size		$str$26,($str$25 - $str$26)
$str$26:
        /*004e*/ 	.byte	0x2f, 0x74, 0x6d, 0x70, 0x2f, 0x63, 0x75, 0x74, 0x6c, 0x61, 0x73, 0x73, 0x5f, 0x73, 0x77, 0x65
        /*005e*/ 	.byte	0x65, 0x70, 0x5f, 0x73, 0x72, 0x63, 0x2f, 0x69, 0x6e, 0x63, 0x6c, 0x75, 0x64, 0x65, 0x2f, 0x63
        /*006e*/ 	.byte	0x75, 0x74, 0x65, 0x2f, 0x61, 0x74, 0x6f, 0x6d, 0x2f, 0x63, 0x6f, 0x70, 0x79, 0x5f, 0x74, 0x72
        /*007e*/ 	.byte	0x61, 0x69, 0x74, 0x73, 0x5f, 0x73, 0x6d, 0x31, 0x30, 0x30, 0x2e, 0x68, 0x70, 0x70, 0x00
	.type		$str$25,@object
	.size		$str$25,(__unnamed_1 - $str$25)
$str$25:
        /*008d*/ 	.byte	0x28, 0x28, 0x75, 0x69, 0x6e, 0x74, 0x33, 0x32, 0x5f, 0x74, 0x28, 0x74, 0x68, 0x72, 0x65, 0x61
        /*009d*/ 	.byte	0x64, 0x49, 0x64, 0x78, 0x2e, 0x78, 0x29, 0x20, 0x2f, 0x20, 0x33, 0x32, 0x29, 0x20, 0x25, 0x20
        /*00ad*/ 	.byte	0x34, 0x29, 0x20, 0x3d, 0x3d, 0x20, 0x28, 0x28, 0x28, 0x74, 0x6d, 0x65, 0x6d, 0x5f, 0x61, 0x64
        /*00bd*/ 	.byte	0x64, 0x72, 0x20, 0x3e, 0x3e, 0x20, 0x31, 0x36, 0x29, 0x20, 0x2f, 0x20, 0x33, 0x32, 0x29, 0x20
        /*00cd*/ 	.byte	0x25, 0x20, 0x34, 0x29, 0x00
	.type		__unnamed_1,@object
	.size		__unnamed_1,(__unnamed_2 - __unnamed_1)
__unnamed_1:
        /*00d2*/ 	.byte	0x61, 0x75, 0x74, 0x6f, 0x20, 0x63, 0x75, 0x74, 0x65, 0x3a, 0x3a, 0x61, 0x73, 0x5f, 0x70, 0x6f
        /* <DEDUP_REMOVED lines=24> */
        /*0262*/ 	.byte	0x43, 0x3c, 0x32, 0x30, 0x34, 0x38, 0x3e, 0x3e, 0x3e, 0x3e, 0x5d, 0x00
	.type		__unnamed_2,@object
	.size		__unnamed_2,(.L_2 - __unnamed_2)
__unnamed_2:
        /* <DEDUP_REMOVED lines=42> */
        /*050e*/ 	.byte	0x3e, 0x5d, 0x00
.L_2:


//--------------------- .nv.shared._ZN7cutlass13device_kernelINS_4gemm6kernel13GemmUniversalIN4cute5tupleIJiiiiEEENS1_10collective13CollectiveMmaINS1_35MainloopSm100TmaUmmaWarpSpecializedILi8ELi2ELi4ENS5_IJNS4_1CILi8EEENSA_ILi1EEESC_EEEEENS5_IJNSA_ILi128EEENSA_ILi64EEESG_EEENS_10tfloat32_tENS5_IJlSC_lEEESI_SJ_NS4_8TiledMMAINS4_8MMA_AtomIJNS4_23SM100_MMA_TF32_2x1SM_SSISI_SI_fLi128ELi64ELNS4_4UMMA5MajorE0ELSO_0ELNSN_7ScaleInE0ELSP_0EEEEEENS4_6LayoutINS5_IJSC_SC_SC_EEENS5_IJNSA_ILi0EEESU_SU_EEEEENS5_IJNS4_10UnderscoreESX_SX_EEEEENS4_18SM100_TMA_2SM_LOADENS4_14ComposedLayoutINS4_7SwizzleILi3ELi4ELi3EEENS4_18smem_ptr_flag_bitsILi32EEENSS_INS5_IJSB_NSA_ILi32EEEEEENS5_IJS16_SC_EEEEEEEvNS4_8identityENS4_28SM100_TMA_2SM_LOAD_MULTICASTES1A_vS1B_EENS_8epilogue10collective18CollectiveEpilogueINS1E_23Sm100TmaWarpSpecializedILi3ELi2ELi16ELb1ELb0EEEJNS5_IJSG_SG_SG_EEENS5_IJNSS_ISG_SC_EENSS_INS5_IJNSA_ILi16EEENSA_ILi2EEEEEENS5_IJSC_S16_EEEEEEEESI_SJ_SI_SJ_NS1E_6fusion15FusionCallbacksIS1I_NS1R_17LinearCombinationISI_fSI_fLNS_15FloatRoundStyleE2EEES1J_S1Q_JEEENS4_5SM1004TMEM4LOAD26SM100_TMEM_LOAD_32dp32b16xENS4_13SM90_TMA_LOADENS11_INS12_ILi2ELi4ELi3EEES15_NSS_INS5_IJSB_S1L_EEENS5_IJS1L_SC_EEEEEEENS4_39AutoVectorizingCopyWithAssumedAlignmentILi128EEENS4_14SM90_TMA_STOREES26_S28_S28_EEEvvEEEEvNT_6ParamsE --------------------------
	.section	.nv.shared._ZN7cutlass13device_kernelINS_4gemm6kernel13GemmUniversalIN4cute5tupleIJiiiiEEENS1_10collective13CollectiveMmaINS1_35MainloopSm100TmaUmmaWarpSpecializedILi8ELi2ELi4ENS5_IJNS4_1CILi8EEENSA_ILi1EEESC_EEEEENS5_IJNSA_ILi128EEENSA_ILi64EEESG_EEENS_10tfloat32_tENS5_IJlSC_lEEESI_SJ_NS4_8TiledMMAINS4_8MMA_AtomIJNS4_23SM100_MMA_TF32_2x1SM_SSISI_SI_fLi128ELi64ELNS4_4UMMA5MajorE0ELSO_0ELNSN_7ScaleInE0ELSP_0EEEEEENS4_6LayoutINS5_IJSC_SC_SC_EEENS5_IJNSA_ILi0EEESU_SU_EEEEENS5_IJNS4_10UnderscoreESX_SX_EEEEENS4_18SM100_TMA_2SM_LOADENS4_14ComposedLayoutINS4_7SwizzleILi3ELi4ELi3EEENS4_18smem_ptr_flag_bitsILi32EEENSS_INS5_IJSB_NSA_ILi32EEEEEENS5_IJS16_SC_EEEEEEEvNS4_8identityENS4_28SM100_TMA_2SM_LOAD_MULTICASTES1A_vS1B_EENS_8epilogue10collective18CollectiveEpilogueINS1E_23Sm100TmaWarpSpecializedILi3ELi2ELi16ELb1ELb0EEEJNS5_IJSG_SG_SG_EEENS5_IJNSS_ISG_SC_EENSS_INS5_IJNSA_ILi16EEENSA_ILi2EEEEEENS5_IJSC_S16_EEEEEEEESI_SJ_SI_SJ_NS1E_6fusion15FusionCallbacksIS1I_NS1R_17LinearCombinationISI_fSI_fLNS_15FloatRoundStyleE2EEES1J_S1Q_JEEENS4_5SM1004TMEM4LOAD26SM100_TMEM_LOAD_32dp32b16xENS4_13SM90_TMA_LOADENS11_INS12_ILi2ELi4ELi3EEES15_NSS_INS5_IJSB_S1L_EEENS5_IJS1L_SC_EEEEEEENS4_39AutoVectorizingCopyWithAssumedAlignmentILi128EEENS4_14SM90_TMA_STOREES26_S28_S28_EEEvvEEEEvNT_6ParamsE,"aw",@nobits
	.sectionflags	@""
	.align	16
	.zero		1024


//--------------------- .nv.shared.reserved.0     --------------------------
	.section	.nv.shared.reserved.0,"aw",@nobits
	.weak		__nv_reservedSMEM_offset_0_alias
	.size		__nv_reservedSMEM_offset_0_alias, 0, 64
	.other		__nv_reservedSMEM_offset_0_alias,@"STO_CUDA_RESERVED_SHARED STV_DEFAULT"
__nv_reservedSMEM_offset_0_alias:
	.zero		0
.nv.shared.reserved.0:
	.zero		64
	.weak		__nv_reservedSMEM_tcgen05_partition
	.type		__nv_reservedSMEM_tcgen05_partition,@object
	.size		__nv_reservedSMEM_tcgen05_partition,(.L_0 - __nv_reservedSMEM_tcgen05_partition)
__nv_reservedSMEM_tcgen05_partition:
	.zero		32
.L_0:


//--------------------- .nv.global                --------------------------
	.section	.nv.global,"aw",@nobits
.nv.global:
	.type		_ZN40_INTERNAL_132005d0_4_k_cu_480f93be_245374cute1_E,@object
	.size		_ZN40_INTERNAL_132005d0_4_k_cu_480f93be_245374cute1_E,(_ZN40_INTERNAL_132005d0_4_k_cu_480f93be_245374cuda3std3__45__cpo6cbeginE - _ZN40_INTERNAL_132005d0_4_k_cu_480f93be_245374cute1_E)
_ZN40_INTERNAL_132005d0_4_k_cu_480f93be_245374cute1_E:
	.zero		1
	.type		_ZN40_INTERNAL_132005d0_4_k_cu_480f93be_245374cuda3std3__45__cpo6cbeginE,@object
	.size		_ZN40_INTERNAL_132005d0_4_k_cu_480f93be_245374cuda3std3__45__cpo6cbeginE,(_ZN40_INTERNAL_132005d0_4_k_cu_480f93be_245374cuda3std3__48in_placeE - _ZN40_INTERNAL_132005d0_4_k_cu_480f93be_245374cuda3std3__45__cpo6cbeginE)
_ZN40_INTERNAL_132005d0_4_k_cu_480f93be_245374cuda3std3__45__cpo6cbeginE:
	.zero		1
	.type		_ZN40_INTERNAL_132005d0_4_k_cu_480f93be_245374cuda3std3__48in_placeE,@object
	.size		_ZN40_INTERNAL_132005d0_4_k_cu_480f93be_245374cuda3std3__48in_placeE,(_ZN40_INTERNAL_132005d0_4_k_cu_480f93be_245374cuda3std6ranges3__45__cpo9iter_moveE - _ZN40_INTERNAL_132005d0_4_k_cu_480f93be_245374cuda3std3__48in_placeE)
_ZN40_INTERNAL_132005d0_4_k_cu_480f93be_245374cuda3std3__48in_placeE:
	.zero		1
	.type		_ZN40_INTERNAL_132005d0_4_k_cu_480f93be_245374cuda3std6ranges3__45__cpo9iter_moveE,@object
	.size		_ZN40_INTERNAL_132005d0_4_k_cu_480f93be_245374cuda3std6ranges3__45__cpo9iter_moveE,(_ZN40_INTERNAL_132005d0_4_k_cu_480f93be_245374cuda3std3__45__cpo5beginE - _ZN40_INTERNAL_132005d0_4_k_cu_480f93be_245374cuda3std6ranges3__45__cpo9iter_moveE)
_ZN40_INTERNAL_132005d0_4_k_cu_480f93be_245374cuda3std6ranges3__45__cpo9iter_moveE:
	.zero		1
	.type		_ZN40_INTERNAL_132005d0_4_k_cu_480f93be_245374cuda3std3__45__cpo5beginE,@object
	.size		_ZN40_INTERNAL_132005d0_4_k_cu_480f93be_245374cuda3std3__45__cpo5beginE,(_ZN40_INTERNAL_132005d0_4_k_cu_480f93be_245374cuda3std3__442_GLOBAL__N__132005d0_4_k_cu_480f93be_245376ignoreE - _ZN40_INTERNAL_132005d0_4_k_cu_480f93be_245374cuda3std3__45__cpo5beginE)
_ZN40_INTERNAL_132005d0_4_k_cu_480f93be_245374cuda3std3__45__cpo5beginE:
	.zero		1
	.type		_ZN40_INTERNAL_132005d0_4_k_cu_480f93be_245374cuda3std3__442_GLOBAL__N__132005d0_4_k_cu_480f93be_245376ignoreE,@object
	.size		_ZN40_INTERNAL_132005d0_4_k_cu_480f93be_245374cuda3std3__442_GLOBAL__N__132005d0_4_k_cu_480f93be_245376ignoreE,(_ZN40_INTERNAL_132005d0_4_k_cu_480f93be_245374cute7productE - _ZN40_INTERNAL_132005d0_4_k_cu_480f93be_245374cuda3std3__442_GLOBAL__N__132005d0_4_k_cu_480f93be_245376ignoreE)
_ZN40_INTERNAL_132005d0_4_k_cu_480f93be_245374cuda3std3__442_GLOBAL__N__132005d0_4_k_cu_480f93be_245376ignoreE:
	.zero		1
	.type		_ZN40_INTERNAL_132005d0_4_k_cu_480f93be_245374cute7productE,@object
	.size		_ZN40_INTERNAL_132005d0_4_k_cu_480f93be_245374cute7productE,(_ZN40_INTERNAL_132005d0_4_k_cu_480f93be_245374cuda3std3__45__cpo3endE - _ZN40_INTERNAL_132005d0_4_k_cu_480f93be_245374cute7productE)
_ZN40_INTERNAL_132005d0_4_k_cu_480f93be_245374cute7productE:
	.zero		1
	.type		_ZN40_INTERNAL_132005d0_4_k_cu_480f93be_245374cuda3std3__45__cpo3endE,@object
	.size		_ZN40_INTERNAL_132005d0_4_k_cu_480f93be_245374cuda3std3__45__cpo3endE,(_ZN40_INTERNAL_132005d0_4_k_cu_480f93be_245374cuda3std3__419piecewise_constructE - _ZN40_INTERNAL_132005d0_4_k_cu_480f93be_245374cuda3std3__45__cpo3endE)
_ZN40_INTERNAL_132005d0_4_k_cu_480f93be_245374cuda3std3__45__cpo3endE:
	.zero		1
	.type		_ZN40_INTERNAL_132005d0_4_k_cu_480f93be_245374cuda3std3__419piecewise_constructE,@object
	.size		_ZN40_INTERNAL_132005d0_4_k_cu_480f93be_245374cuda3std3__419piecewise_constructE,(_ZN40_INTERNAL_132005d0_4_k_cu_480f93be_245374cuda3std3__45__cpo4cendE - _ZN40_INTERNAL_132005d0_4_k_cu_480f93be_245374cuda3std3__419piecewise_constructE)
_ZN40_INTERNAL_132005d0_4_k_cu_480f93be_245374cuda3std3__419piecewise_constructE:
	.zero		1
	.type		_ZN40_INTERNAL_132005d0_4_k_cu_480f93be_245374cuda3std3__45__cpo4cendE,@object
	.size		_ZN40_INTERNAL_132005d0_4_k_cu_480f93be_245374cuda3std3__45__cpo4cendE,(_ZN40_INTERNAL_132005d0_4_k_cu_480f93be_245374cuda3std6ranges3__45__cpo4swapE - _ZN40_INTERNAL_132005d0_4_k_cu_480f93be_245374cuda3std3__45__cpo4cendE)
_ZN40_INTERNAL_132005d0_4_k_cu_480f93be_245374cuda3std3__45__cpo4cendE:
	.zero		1
	.type		_ZN40_INTERNAL_132005d0_4_k_cu_480f93be_245374cuda3std6ranges3__45__cpo4swapE,@object
	.size		_ZN40_INTERNAL_132005d0_4_k_cu_480f93be_245374cuda3std6ranges3__45__cpo4swapE,(.L_10 - _ZN40_INTERNAL_132005d0_4_k_cu_480f93be_245374cuda3std6ranges3__45__cpo4swapE)
_ZN40_INTERNAL_132005d0_4_k_cu_480f93be_245374cuda3std6ranges3__45__cpo4swapE:
	.zero		1
.L_10:


//--------------------- .nv.constant0._ZN7cutlass13device_kernelINS_4gemm6kernel13GemmUniversalIN4cute5tupleIJiiiiEEENS1_10collective13CollectiveMmaINS1_35MainloopSm100TmaUmmaWarpSpecializedILi8ELi2ELi4ENS5_IJNS4_1CILi8EEENSA_ILi1EEESC_EEEEENS5_IJNSA_ILi128EEENSA_ILi64EEESG_EEENS_10tfloat32_tENS5_IJlSC_lEEESI_SJ_NS4_8TiledMMAINS4_8MMA_AtomIJNS4_23SM100_MMA_TF32_2x1SM_SSISI_SI_fLi128ELi64ELNS4_4UMMA5MajorE0ELSO_0ELNSN_7ScaleInE0ELSP_0EEEEEENS4_6LayoutINS5_IJSC_SC_SC_EEENS5_IJNSA_ILi0EEESU_SU_EEEEENS5_IJNS4_10UnderscoreESX_SX_EEEEENS4_18SM100_TMA_2SM_LOADENS4_14ComposedLayoutINS4_7SwizzleILi3ELi4ELi3EEENS4_18smem_ptr_flag_bitsILi32EEENSS_INS5_IJSB_NSA_ILi32EEEEEENS5_IJS16_SC_EEEEEEEvNS4_8identityENS4_28SM100_TMA_2SM_LOAD_MULTICASTES1A_vS1B_EENS_8epilogue10collective18CollectiveEpilogueINS1E_23Sm100TmaWarpSpecializedILi3ELi2ELi16ELb1ELb0EEEJNS5_IJSG_SG_SG_EEENS5_IJNSS_ISG_SC_EENSS_INS5_IJNSA_ILi16EEENSA_ILi2EEEEEENS5_IJSC_S16_EEEEEEEESI_SJ_SI_SJ_NS1E_6fusion15FusionCallbacksIS1I_NS1R_17LinearCombinationISI_fSI_fLNS_15FloatRoundStyleE2EEES1J_S1Q_JEEENS4_5SM1004TMEM4LOAD26SM100_TMEM_LOAD_32dp32b16xENS4_13SM90_TMA_LOADENS11_INS12_ILi2ELi4ELi3EEES15_NSS_INS5_IJSB_S1L_EEENS5_IJS1L_SC_EEEEEEENS4_39AutoVectorizingCopyWithAssumedAlignmentILi128EEENS4_14SM90_TMA_STOREES26_S28_S28_EEEvvEEEEvNT_6ParamsE --------------------------
	.section	.nv.constant0._ZN7cutlass13device_kernelINS_4gemm6kernel13GemmUniversalIN4cute5tupleIJiiiiEEENS1_10collective13CollectiveMmaINS1_35MainloopSm100TmaUmmaWarpSpecializedILi8ELi2ELi4ENS5_IJNS4_1CILi8EEENSA_ILi1EEESC_EEEEENS5_IJNSA_ILi128EEENSA_ILi64EEESG_EEENS_10tfloat32_tENS5_IJlSC_lEEESI_SJ_NS4_8TiledMMAINS4_8MMA_AtomIJNS4_23SM100_MMA_TF32_2x1SM_SSISI_SI_fLi128ELi64ELNS4_4UMMA5MajorE0ELSO_0ELNSN_7ScaleInE0ELSP_0EEEEEENS4_6LayoutINS5_IJSC_SC_SC_EEENS5_IJNSA_ILi0EEESU_SU_EEEEENS5_IJNS4_10UnderscoreESX_SX_EEEEENS4_18SM100_TMA_2SM_LOADENS4_14ComposedLayoutINS4_7SwizzleILi3ELi4ELi3EEENS4_18smem_ptr_flag_bitsILi32EEENSS_INS5_IJSB_NSA_ILi32EEEEEENS5_IJS16_SC_EEEEEEEvNS4_8identityENS4_28SM100_TMA_2SM_LOAD_MULTICASTES1A_vS1B_EENS_8epilogue10collective18CollectiveEpilogueINS1E_23Sm100TmaWarpSpecializedILi3ELi2ELi16ELb1ELb0EEEJNS5_IJSG_SG_SG_EEENS5_IJNSS_ISG_SC_EENSS_INS5_IJNSA_ILi16EEENSA_ILi2EEEEEENS5_IJSC_S16_EEEEEEEESI_SJ_SI_SJ_NS1E_6fusion15FusionCallbacksIS1I_NS1R_17LinearCombinationISI_fSI_fLNS_15FloatRoundStyleE2EEES1J_S1Q_JEEENS4_5SM1004TMEM4LOAD26SM100_TMEM_LOAD_32dp32b16xENS4_13SM90_TMA_LOADENS11_INS12_ILi2ELi4ELi3EEES15_NSS_INS5_IJSB_S1L_EEENS5_IJS1L_SC_EEEEEEENS4_39AutoVectorizingCopyWithAssumedAlignmentILi128EEENS4_14SM90_TMA_STOREES26_S28_S28_EEEvvEEEEvNT_6ParamsE,"a",@progbits
	.sectionflags	@""
	.align	4
.nv.constant0._ZN7cutlass13device_kernelINS_4gemm6kernel13GemmUniversalIN4cute5tupleIJiiiiEEENS1_10collective13CollectiveMmaINS1_35MainloopSm100TmaUmmaWarpSpecializedILi8ELi2ELi4ENS5_IJNS4_1CILi8EEENSA_ILi1EEESC_EEEEENS5_IJNSA_ILi128EEENSA_ILi64EEESG_EEENS_10tfloat32_tENS5_IJlSC_lEEESI_SJ_NS4_8TiledMMAINS4_8MMA_AtomIJNS4_23SM100_MMA_TF32_2x1SM_SSISI_SI_fLi128ELi64ELNS4_4UMMA5MajorE0ELSO_0ELNSN_7ScaleInE0ELSP_0EEEEEENS4_6LayoutINS5_IJSC_SC_SC_EEENS5_IJNSA_ILi0EEESU_SU_EEEEENS5_IJNS4_10UnderscoreESX_SX_EEEEENS4_18SM100_TMA_2SM_LOADENS4_14ComposedLayoutINS4_7SwizzleILi3ELi4ELi3EEENS4_18smem_ptr_flag_bitsILi32EEENSS_INS5_IJSB_NSA_ILi32EEEEEENS5_IJS16_SC_EEEEEEEvNS4_8identityENS4_28SM100_TMA_2SM_LOAD_MULTICASTES1A_vS1B_EENS_8epilogue10collective18CollectiveEpilogueINS1E_23Sm100TmaWarpSpecializedILi3ELi2ELi16ELb1ELb0EEEJNS5_IJSG_SG_SG_EEENS5_IJNSS_ISG_SC_EENSS_INS5_IJNSA_ILi16EEENSA_ILi2EEEEEENS5_IJSC_S16_EEEEEEEESI_SJ_SI_SJ_NS1E_6fusion15FusionCallbacksIS1I_NS1R_17LinearCombinationISI_fSI_fLNS_15FloatRoundStyleE2EEES1J_S1Q_JEEENS4_5SM1004TMEM4LOAD26SM100_TMEM_LOAD_32dp32b16xENS4_13SM90_TMA_LOADENS11_INS12_ILi2ELi4ELi3EEES15_NSS_INS5_IJSB_S1L_EEENS5_IJS1L_SC_EEEEEEENS4_39AutoVectorizingCopyWithAssumedAlignmentILi128EEENS4_14SM90_TMA_STOREES26_S28_S28_EEEvvEEEEvNT_6ParamsE:
	.zero		2944


//--------------------- SYMBOLS --------------------------

	.type		.nv.reservedSmem.offset0,@object
	.size		.nv.reservedSmem.offset0,0x4
	.type		.nv.reservedSmem.cap,@object
	.size		.nv.reservedSmem.cap,0x4
	.type		__assertfail,@function
